	.target	sm_100a

	.elftype	@"ET_EXEC"


//--------------------- .note.nv.tkinfo           --------------------------
	.section	.note.nv.tkinfo,"",@"SHT_NOTE"
	.sectionflags	@"SHF_NOTE_NV_TKINFO"
	.tkinfo
        /*0018*/ 	.word	0x00000002
        /*0030*/ 	.string	""
        /*0030*/ 	.string	"ptxas"
        /*0030*/ 	.string	"Cuda compilation tools, release 13.0, V13.0.88"
        /*0030*/ 	.string	"Build cuda_13.0.r13.0/compiler.36424714_0"
        /*0030*/ 	.string	"-arch sm_100a -m 64 "



//--------------------- .note.nv.cuinfo           --------------------------
	.section	.note.nv.cuinfo,"",@"SHT_NOTE"
	.sectionflags	@"SHF_NOTE_NV_CUINFO"
        /*0018*/ 	.short	0x0002
        /*001a*/ 	.short	0x0064
        /*001c*/ 	.short	0x0082
	.zero		2


//--------------------- .nv.info                  --------------------------
	.section	.nv.info,"",@"SHT_CUDA_INFO"
	.align	4


	//----- nvinfo : EIATTR_REGCOUNT
	.align		4
        /*0000*/ 	.byte	0x04, 0x2f
        /*0002*/ 	.short	(.L_19 - .L_18)
	.align		4
.L_18:
        /*0004*/ 	.word	index@(_ZN7cutlass13device_kernelINS_4gemm6kernel13GemmUniversalIN4cute5tupleIJiiiiEEENS1_10collective13CollectiveMmaINS1_35MainloopSm100TmaUmmaWarpSpecializedILi5ELi2ELi4ENS5_IJNS4_1CILi1EEENSA_ILi2EEESB_EEEEENS5_IJNSA_ILi128EEESF_NSA_ILi32EEEEEENS_12float_e5m2_tENS5_IJlSB_lEEESI_SJ_NS4_8TiledMMAINS4_8MMA_AtomIJNS4_10MMA_TraitsINS4_19SM100_MMA_F8F6F4_SSEJSI_SI_fSF_SF_NS4_17integral_constantINS4_4UMMA5MajorELSQ_0EEESR_NSO_INSP_7ScaleInELSS_0EEEST_EEEEEENS4_6LayoutINS5_IJSB_SB_SB_EEENS5_IJNSA_ILi0EEESY_SY_EEEEENS5_IJNS4_10UnderscoreES11_S11_EEEEENS4_23SM90_TMA_LOAD_MULTICASTENS4_14ComposedLayoutINS4_7SwizzleILi1ELi4ELi3EEENS4_18smem_ptr_flag_bitsILi8EEENSW_INS5_IJNSA_ILi8EEESG_EEENS5_IJSG_SB_EEEEEEEvNS4_8identityENS4_13SM90_TMA_LOADES1E_vS1F_EENS_8epilogue10collective18CollectiveEpilogueINS1I_23Sm100TmaWarpSpecializedILi2ELi2ELi64ELb0ELb0EEEJSH_NS5_IJNSW_ISF_SB_EENSW_INSA_ILi64EEESB_EEEEESI_SJ_SI_SJ_NS1I_6fusion15FusionCallbacksIS1M_NS1R_17LinearCombinationISI_fSI_fLNS_15FloatRoundStyleE2EEESH_S1Q_JEEENS4_5SM1004TMEM4LOAD26SM100_TMEM_LOAD_32dp32b64xES1G_NS15_INS16_ILi2ELi4ELi3EEES19_NSW_INS5_IJS1A_S1O_EEENS5_IJS1O_SB_EEEEEEENS4_39AutoVectorizingCopyWithAssumedAlignmentILi128EEENS4_14SM90_TMA_STOREES25_S27_S27_EEEvvEEEEvNT_6ParamsE)
        /*0008*/ 	.word	0x000000cf


	//----- nvinfo : EIATTR_FRAME_SIZE
	.align		4
.L_19:
        /*000c*/ 	.byte	0x04, 0x11
        /*000e*/ 	.short	(.L_21 - .L_20)
	.align		4
.L_20:
        /*0010*/ 	.word	index@($__internal_2_$__cuda_sm10x_tcgen05_guardrail_trap_unallocated_columns_being_dealloced)
        /*0014*/ 	.word	0x00000000


	//----- nvinfo : EIATTR_FRAME_SIZE
	.align		4
.L_21:
        /*0018*/ 	.byte	0x04, 0x11
        /*001a*/ 	.short	(.L_23 - .L_22)
	.align		4
.L_22:
        /*001c*/ 	.word	index@($__internal_1_$__cuda_sm10x_tcgen05_guardrail_trap_phase_invalid_during_alloc)
        /*0020*/ 	.word	0x00000000


	//----- nvinfo : EIATTR_FRAME_SIZE
	.align		4
.L_23:
        /*0024*/ 	.byte	0x04, 0x11
        /*0026*/ 	.short	(.L_25 - .L_24)
	.align		4
.L_24:
        /*0028*/ 	.word	index@($__internal_0_$__cuda_sm10x_tcgen05_guardrail_trap_col_being_dealloced_not_returned_by_alloc)
        /*002c*/ 	.word	0x00000000


	//----- nvinfo : EIATTR_FRAME_SIZE
	.align		4
.L_25:
        /*0030*/ 	.byte	0x04, 0x11
        /*0032*/ 	.short	(.L_27 - .L_26)
	.align		4
.L_26:
        /*0034*/ 	.word	index@(_ZN7cutlass13device_kernelINS_4gemm6kernel13GemmUniversalIN4cute5tupleIJiiiiEEENS1_10collective13CollectiveMmaINS1_35MainloopSm100TmaUmmaWarpSpecializedILi5ELi2ELi4ENS5_IJNS4_1CILi1EEENSA_ILi2EEESB_EEEEENS5_IJNSA_ILi128EEESF_NSA_ILi32EEEEEENS_12float_e5m2_tENS5_IJlSB_lEEESI_SJ_NS4_8TiledMMAINS4_8MMA_AtomIJNS4_10MMA_TraitsINS4_19SM100_MMA_F8F6F4_SSEJSI_SI_fSF_SF_NS4_17integral_constantINS4_4UMMA5MajorELSQ_0EEESR_NSO_INSP_7ScaleInELSS_0EEEST_EEEEEENS4_6LayoutINS5_IJSB_SB_SB_EEENS5_IJNSA_ILi0EEESY_SY_EEEEENS5_IJNS4_10UnderscoreES11_S11_EEEEENS4_23SM90_TMA_LOAD_MULTICASTENS4_14ComposedLayoutINS4_7SwizzleILi1ELi4ELi3EEENS4_18smem_ptr_flag_bitsILi8EEENSW_INS5_IJNSA_ILi8EEESG_EEENS5_IJSG_SB_EEEEEEEvNS4_8identityENS4_13SM90_TMA_LOADES1E_vS1F_EENS_8epilogue10collective18CollectiveEpilogueINS1I_23Sm100TmaWarpSpecializedILi2ELi2ELi64ELb0ELb0EEEJSH_NS5_IJNSW_ISF_SB_EENSW_INSA_ILi64EEESB_EEEEESI_SJ_SI_SJ_NS1I_6fusion15FusionCallbacksIS1M_NS1R_17LinearCombinationISI_fSI_fLNS_15FloatRoundStyleE2EEESH_S1Q_JEEENS4_5SM1004TMEM4LOAD26SM100_TMEM_LOAD_32dp32b64xES1G_NS15_INS16_ILi2ELi4ELi3EEES19_NSW_INS5_IJS1A_S1O_EEENS5_IJS1O_SB_EEEEEEENS4_39AutoVectorizingCopyWithAssumedAlignmentILi128EEENS4_14SM90_TMA_STOREES25_S27_S27_EEEvvEEEEvNT_6ParamsE)
        /*0038*/ 	.word	0x00000000


	//----- nvinfo : EIATTR_MIN_STACK_SIZE
	.align		4
.L_27:
        /*003c*/ 	.byte	0x04, 0x12
        /*003e*/ 	.short	(.L_29 - .L_28)
	.align		4
.L_28:
        /*0040*/ 	.word	index@(_ZN7cutlass13device_kernelINS_4gemm6kernel13GemmUniversalIN4cute5tupleIJiiiiEEENS1_10collective13CollectiveMmaINS1_35MainloopSm100TmaUmmaWarpSpecializedILi5ELi2ELi4ENS5_IJNS4_1CILi1EEENSA_ILi2EEESB_EEEEENS5_IJNSA_ILi128EEESF_NSA_ILi32EEEEEENS_12float_e5m2_tENS5_IJlSB_lEEESI_SJ_NS4_8TiledMMAINS4_8MMA_AtomIJNS4_10MMA_TraitsINS4_19SM100_MMA_F8F6F4_SSEJSI_SI_fSF_SF_NS4_17integral_constantINS4_4UMMA5MajorELSQ_0EEESR_NSO_INSP_7ScaleInELSS_0EEEST_EEEEEENS4_6LayoutINS5_IJSB_SB_SB_EEENS5_IJNSA_ILi0EEESY_SY_EEEEENS5_IJNS4_10UnderscoreES11_S11_EEEEENS4_23SM90_TMA_LOAD_MULTICASTENS4_14ComposedLayoutINS4_7SwizzleILi1ELi4ELi3EEENS4_18smem_ptr_flag_bitsILi8EEENSW_INS5_IJNSA_ILi8EEESG_EEENS5_IJSG_SB_EEEEEEEvNS4_8identityENS4_13SM90_TMA_LOADES1E_vS1F_EENS_8epilogue10collective18CollectiveEpilogueINS1I_23Sm100TmaWarpSpecializedILi2ELi2ELi64ELb0ELb0EEEJSH_NS5_IJNSW_ISF_SB_EENSW_INSA_ILi64EEESB_EEEEESI_SJ_SI_SJ_NS1I_6fusion15FusionCallbacksIS1M_NS1R_17LinearCombinationISI_fSI_fLNS_15FloatRoundStyleE2EEESH_S1Q_JEEENS4_5SM1004TMEM4LOAD26SM100_TMEM_LOAD_32dp32b64xES1G_NS15_INS16_ILi2ELi4ELi3EEES19_NSW_INS5_IJS1A_S1O_EEENS5_IJS1O_SB_EEEEEEENS4_39AutoVectorizingCopyWithAssumedAlignmentILi128EEENS4_14SM90_TMA_STOREES25_S27_S27_EEEvvEEEEvNT_6ParamsE)
        /*0044*/ 	.word	0x00000000
.L_29:


//--------------------- .nv.compat                --------------------------
	.section	.nv.compat,"",@"SHT_CUDA_COMPAT_INFO"
	.align	4
        /*0000*/ 	.byte	0x02, 0x09, 0x01, 0x00, 0x02, 0x02, 0x02, 0x00, 0x02, 0x05, 0x05, 0x00, 0x03, 0x07, 0x01, 0x01
        /*0010*/ 	.byte	0x02, 0x03, 0x01, 0x00, 0x02, 0x06, 0x01, 0x00, 0x04, 0x0b, 0x08, 0x00, 0x09, 0x00, 0x00, 0x00
        /*0020*/ 	.byte	0x00, 0x00, 0x00, 0x00


//--------------------- .nv.info._ZN7cutlass13device_kernelINS_4gemm6kernel13GemmUniversalIN4cute5tupleIJiiiiEEENS1_10collective13CollectiveMmaINS1_35MainloopSm100TmaUmmaWarpSpecializedILi5ELi2ELi4ENS5_IJNS4_1CILi1EEENSA_ILi2EEESB_EEEEENS5_IJNSA_ILi128EEESF_NSA_ILi32EEEEEENS_12float_e5m2_tENS5_IJlSB_lEEESI_SJ_NS4_8TiledMMAINS4_8MMA_AtomIJNS4_10MMA_TraitsINS4_19SM100_MMA_F8F6F4_SSEJSI_SI_fSF_SF_NS4_17integral_constantINS4_4UMMA5MajorELSQ_0EEESR_NSO_INSP_7ScaleInELSS_0EEEST_EEEEEENS4_6LayoutINS5_IJSB_SB_SB_EEENS5_IJNSA_ILi0EEESY_SY_EEEEENS5_IJNS4_10UnderscoreES11_S11_EEEEENS4_23SM90_TMA_LOAD_MULTICASTENS4_14ComposedLayoutINS4_7SwizzleILi1ELi4ELi3EEENS4_18smem_ptr_flag_bitsILi8EEENSW_INS5_IJNSA_ILi8EEESG_EEENS5_IJSG_SB_EEEEEEEvNS4_8identityENS4_13SM90_TMA_LOADES1E_vS1F_EENS_8epilogue10collective18CollectiveEpilogueINS1I_23Sm100TmaWarpSpecializedILi2ELi2ELi64ELb0ELb0EEEJSH_NS5_IJNSW_ISF_SB_EENSW_INSA_ILi64EEESB_EEEEESI_SJ_SI_SJ_NS1I_6fusion15FusionCallbacksIS1M_NS1R_17LinearCombinationISI_fSI_fLNS_15FloatRoundStyleE2EEESH_S1Q_JEEENS4_5SM1004TMEM4LOAD26SM100_TMEM_LOAD_32dp32b64xES1G_NS15_INS16_ILi2ELi4ELi3EEES19_NSW_INS5_IJS1A_S1O_EEENS5_IJS1O_SB_EEEEEEENS4_39AutoVectorizingCopyWithAssumedAlignmentILi128EEENS4_14SM90_TMA_STOREES25_S27_S27_EEEvvEEEEvNT_6ParamsE --------------------------
	.section	.nv.info._ZN7cutlass13device_kernelINS_4gemm6kernel13GemmUniversalIN4cute5tupleIJiiiiEEENS1_10collective13CollectiveMmaINS1_35MainloopSm100TmaUmmaWarpSpecializedILi5ELi2ELi4ENS5_IJNS4_1CILi1EEENSA_ILi2EEESB_EEEEENS5_IJNSA_ILi128EEESF_NSA_ILi32EEEEEENS_12float_e5m2_tENS5_IJlSB_lEEESI_SJ_NS4_8TiledMMAINS4_8MMA_AtomIJNS4_10MMA_TraitsINS4_19SM100_MMA_F8F6F4_SSEJSI_SI_fSF_SF_NS4_17integral_constantINS4_4UMMA5MajorELSQ_0EEESR_NSO_INSP_7ScaleInELSS_0EEEST_EEEEEENS4_6LayoutINS5_IJSB_SB_SB_EEENS5_IJNSA_ILi0EEESY_SY_EEEEENS5_IJNS4_10UnderscoreES11_S11_EEEEENS4_23SM90_TMA_LOAD_MULTICASTENS4_14ComposedLayoutINS4_7SwizzleILi1ELi4ELi3EEENS4_18smem_ptr_flag_bitsILi8EEENSW_INS5_IJNSA_ILi8EEESG_EEENS5_IJSG_SB_EEEEEEEvNS4_8identityENS4_13SM90_TMA_LOADES1E_vS1F_EENS_8epilogue10collective18CollectiveEpilogueINS1I_23Sm100TmaWarpSpecializedILi2ELi2ELi64ELb0ELb0EEEJSH_NS5_IJNSW_ISF_SB_EENSW_INSA_ILi64EEESB_EEEEESI_SJ_SI_SJ_NS1I_6fusion15FusionCallbacksIS1M_NS1R_17LinearCombinationISI_fSI_fLNS_15FloatRoundStyleE2EEESH_S1Q_JEEENS4_5SM1004TMEM4LOAD26SM100_TMEM_LOAD_32dp32b64xES1G_NS15_INS16_ILi2ELi4ELi3EEES19_NSW_INS5_IJS1A_S1O_EEENS5_IJS1O_SB_EEEEEEENS4_39AutoVectorizingCopyWithAssumedAlignmentILi128EEENS4_14SM90_TMA_STOREES25_S27_S27_EEEvvEEEEvNT_6ParamsE,"",@"SHT_CUDA_INFO"
	.sectionflags	@""
	.align	4


	//----- nvinfo : EIATTR_CUDA_API_VERSION
	.align		4
        /*0000*/ 	.byte	0x04, 0x37
        /*0002*/ 	.short	(.L_31 - .L_30)
.L_30:
        /*0004*/ 	.word	0x00000082


	//----- nvinfo : EIATTR_KPARAM_INFO
	.align		4
.L_31:
        /*0008*/ 	.byte	0x04, 0x17
        /*000a*/ 	.short	(.L_33 - .L_32)
.L_32:
        /*000c*/ 	.word	0x00000000
        /*0010*/ 	.short	0x0000
        /*0012*/ 	.short	0x0000
        /*0014*/ 	.byte	0x00, 0xf0, 0x01, 0x20


	//----- nvinfo : EIATTR_AT_ENTRY_FRAGMENTS
	.align		4
.L_33:
        /*0018*/ 	.byte	0x04, 0x4f
        /*001a*/ 	.short	(.L_35 - .L_34)


	//   ....[0]....
.L_34:
        /*001c*/ 	.word	0x00000006


	//----- nvinfo : EIATTR_RESERVED_SMEM_USED
	.align		4
.L_35:
        /*0020*/ 	.byte	0x01, 0x41
	.zero		2


	//----- nvinfo : EIATTR_SPARSE_MMA_MASK
	.align		4
        /*0024*/ 	.byte	0x03, 0x50
        /*0026*/ 	.short	0x0000


	//----- nvinfo : EIATTR_TCGEN05_1CTA_USED
	.align		4
        /*0028*/ 	.byte	0x01, 0x51
	.zero		2


	//----- nvinfo : EIATTR_MAXREG_COUNT
	.align		4
        /*002c*/ 	.byte	0x03, 0x1b
        /*002e*/ 	.short	0x00ff


	//----- nvinfo : EIATTR_NUM_BARRIERS
	.align		4
        /*0030*/ 	.byte	0x02, 0x4c
        /*0032*/ 	.byte	0x07
	.zero		1


	//----- nvinfo : EIATTR_EXTERNS
	.align		4
        /*0034*/ 	.byte	0x04, 0x0f
        /*0036*/ 	.short	(.L_37 - .L_36)


	//   ....[0]....
	.align		4
.L_36:
        /*0038*/ 	.word	index@(__assertfail)


	//----- nvinfo : EIATTR_MERCURY_ISA_VERSION
	.align		4
.L_37:
        /*003c*/ 	.byte	0x03, 0x5f
        /*003e*/ 	.short	0x0101


	//----- nvinfo : EIATTR_INT_WARP_WIDE_INSTR_OFFSETS
	.align		4
        /*0040*/ 	.byte	0x04, 0x31
        /*0042*/ 	.short	(.L_39 - .L_38)


	//   ....[0]....
.L_38:
        /*0044*/ 	.word	0x00003b90


	//   ....[1]....
        /*0048*/ 	.word	0x00003bb0


	//   ....[2]....
        /*004c*/ 	.word	0x00003be0


	//   ....[3]....
        /*0050*/ 	.word	0x00004700


	//   ....[4]....
        /*0054*/ 	.word	0x00004770


	//   ....[5]....
        /*0058*/ 	.word	0x00004850


	//   ....[6]....
        /*005c*/ 	.word	0x00004900


	//----- nvinfo : EIATTR_COOP_GROUP_MASK_REGIDS
	.align		4
.L_39:
        /*0060*/ 	.byte	0x04, 0x29
        /*0062*/ 	.short	(.L_41 - .L_40)


	//   ....[0]....
.L_40:
        /*0064*/ 	.word	0xffffffff


	//   ....[1]....
        /*0068*/ 	.word	0xffffffff


	//   ....[2]....
        /*006c*/ 	.word	0xffffffff


	//   ....[3]....
        /*0070*/ 	.word	0xffffffff


	//   ....[4]....
        /*0074*/ 	.word	0xffffffff


	//   ....[5]....
        /*0078*/ 	.word	0xffffffff


	//   ....[6]....
        /*007c*/ 	.word	0xffffffff


	//   ....[7]....
        /*0080*/ 	.word	0xffffffff


	//   ....[8]....
        /*0084*/ 	.word	0xffffffff


	//   ....[9]....
        /*0088*/ 	.word	0xffffffff


	//   ....[10]....
        /*008c*/ 	.word	0xffffffff


	//   ....[11]....
        /*0090*/ 	.word	0xffffffff


	//   ....[12]....
        /*0094*/ 	.word	0xffffffff


	//   ....[13]....
        /*0098*/ 	.word	0xffffffff


	//----- nvinfo : EIATTR_COOP_GROUP_INSTR_OFFSETS
	.align		4
.L_41:
        /*009c*/ 	.byte	0x04, 0x28
        /*009e*/ 	.short	(.L_43 - .L_42)


	//   ....[0]....
.L_42:
        /*00a0*/ 	.word	0x00000080


	//   ....[1]....
        /*00a4*/ 	.word	0x000004f0


	//   ....[2]....
        /*00a8*/ 	.word	0x000006c0


	//   ....[3]....
        /*00ac*/ 	.word	0x00000820


	//   ....[4]....
        /*00b0*/ 	.word	0x00000920


	//   ....[5]....
        /*00b4*/ 	.word	0x00000a90


	//   ....[6]....
        /*00b8*/ 	.word	0x00000c30


	//   ....[7]....
        /*00bc*/ 	.word	0x00000de0


	//   ....[8]....
        /*00c0*/ 	.word	0x00001ff0


	//   ....[9]....
        /*00c4*/ 	.word	0x00002f30


	//   ....[10]....
        /*00c8*/ 	.word	0x00003140


	//   ....[11]....
        /*00cc*/ 	.word	0x00003170


	//   ....[12]....
        /*00d0*/ 	.word	0x00003a70


	//   ....[13]....
        /*00d4*/ 	.word	0x00003ca0


	//----- nvinfo : EIATTR_VRC_CTA_INIT_COUNT
	.align		4
.L_43:
        /*00d8*/ 	.byte	0x02, 0x4a
        /*00da*/ 	.byte	0x80
	.zero		1


	//----- nvinfo : EIATTR_SYSCALL_OFFSETS
	.align		4
        /*00dc*/ 	.byte	0x04, 0x46
        /*00de*/ 	.short	(.L_45 - .L_44)


	//   ....[0]....
.L_44:
        /*00e0*/ 	.word	0x00005500


	//   ....[1]....
        /*00e4*/ 	.word	0x00005640


	//   ....[2]....
        /*00e8*/ 	.word	0x00005ed0


	//   ....[3]....
        /*00ec*/ 	.word	0x000074e0


	//----- nvinfo : EIATTR_MBARRIER_INSTR_OFFSETS
	.align		4
.L_45:
        /*00f0*/ 	.byte	0x04, 0x39
        /*00f2*/ 	.short	(.L_47 - .L_46)


	//   ....[0]....
.L_46:
        /*00f4*/ 	.word	0x00000610
        /*00f8*/ 	.word	0x000000ff
        /*00fc*/ 	.word	0x00000000
        /*0100*/ 	.short	0x0100
        /*0102*/ 	.byte	0x04
	.zero		1


	//   ....[1]....
        /*0104*/ 	.word	0x00000620
        /*0108*/ 	.word	0x000000ff
        /*010c*/ 	.word	0x00000028
        /*0110*/ 	.short	0x0100
        /*0112*/ 	.byte	0x04
	.zero		1


	//   ....[2]....
        /*0114*/ 	.word	0x00000630
        /*0118*/ 	.word	0x000000ff
        /*011c*/ 	.word	0x00000008
        /*0120*/ 	.short	0x0100
        /*0122*/ 	.byte	0x04
	.zero		1


	//   ....[3]....
        /*0124*/ 	.word	0x00000640
        /*0128*/ 	.word	0x000000ff
        /*012c*/ 	.word	0x00000030
        /*0130*/ 	.short	0x0100
        /*0132*/ 	.byte	0x04
	.zero		1


	//   ....[4]....
        /*0134*/ 	.word	0x00000650
        /*0138*/ 	.word	0x000000ff
        /*013c*/ 	.word	0x00000010
        /*0140*/ 	.short	0x0100
        /*0142*/ 	.byte	0x04
	.zero		1


	//   ....[5]....
        /*0144*/ 	.word	0x00000660
        /*0148*/ 	.word	0x000000ff
        /*014c*/ 	.word	0x00000038
        /*0150*/ 	.short	0x0100
        /*0152*/ 	.byte	0x04
	.zero		1


	//   ....[6]....
        /*0154*/ 	.word	0x00000670
        /*0158*/ 	.word	0x000000ff
        /*015c*/ 	.word	0x00000018
        /*0160*/ 	.short	0x0100
        /*0162*/ 	.byte	0x04
	.zero		1


	//   ....[7]....
        /*0164*/ 	.word	0x00000680
        /*0168*/ 	.word	0x000000ff
        /*016c*/ 	.word	0x00000040
        /*0170*/ 	.short	0x0100
        /*0172*/ 	.byte	0x04
	.zero		1


	//   ....[8]....
        /*0174*/ 	.word	0x00000690
        /*0178*/ 	.word	0x000000ff
        /*017c*/ 	.word	0x00000020
        /*0180*/ 	.short	0x0100
        /*0182*/ 	.byte	0x04
	.zero		1


	//   ....[9]....
        /*0184*/ 	.word	0x000006a0
        /*0188*/ 	.word	0x000000ff
        /*018c*/ 	.word	0x00000048
        /*0190*/ 	.short	0x0100
        /*0192*/ 	.byte	0x04
	.zero		1


	//   ....[10]....
        /*0194*/ 	.word	0x000007d0
        /*0198*/ 	.word	0x000000ff
        /*019c*/ 	.word	0x00000050
        /*01a0*/ 	.short	0x0100
        /*01a2*/ 	.byte	0x04
	.zero		1


	//   ....[11]....
        /*01a4*/ 	.word	0x000007e0
        /*01a8*/ 	.word	0x000000ff
        /*01ac*/ 	.word	0x00000060
        /*01b0*/ 	.short	0x0100
        /*01b2*/ 	.byte	0x04
	.zero		1


	//   ....[12]....
        /*01b4*/ 	.word	0x000007f0
        /*01b8*/ 	.word	0x000000ff
        /*01bc*/ 	.word	0x00000058
        /*01c0*/ 	.short	0x0100
        /*01c2*/ 	.byte	0x04
	.zero		1


	//   ....[13]....
        /*01c4*/ 	.word	0x00000800
        /*01c8*/ 	.word	0x000000ff
        /*01cc*/ 	.word	0x00000068
        /*01d0*/ 	.short	0x0100
        /*01d2*/ 	.byte	0x04
	.zero		1


	//   ....[14]....
        /*01d4*/ 	.word	0x000008f0
        /*01d8*/ 	.word	0x000000ff
        /*01dc*/ 	.word	0x00000070
        /*01e0*/ 	.short	0x0100
        /*01e2*/ 	.byte	0x06
	.zero		1


	//   ....[15]....
        /*01e4*/ 	.word	0x00000900
        /*01e8*/ 	.word	0x000000ff
        /*01ec*/ 	.word	0x00000078
        /*01f0*/ 	.short	0x0100
        /*01f2*/ 	.byte	0x06
	.zero		1


	//   ....[16]....
        /*01f4*/ 	.word	0x00000a40
        /*01f8*/ 	.word	0x000000ff
        /*01fc*/ 	.word	0x00000080
        /*0200*/ 	.short	0x0100
        /*0202*/ 	.byte	0x06
	.zero		1


	//   ....[17]....
        /*0204*/ 	.word	0x00000a50
        /*0208*/ 	.word	0x000000ff
        /*020c*/ 	.word	0x00000090
        /*0210*/ 	.short	0x0100
        /*0212*/ 	.byte	0x06
	.zero		1


	//   ....[18]....
        /*0214*/ 	.word	0x00000a60
        /*0218*/ 	.word	0x000000ff
        /*021c*/ 	.word	0x00000088
        /*0220*/ 	.short	0x0100
        /*0222*/ 	.byte	0x06
	.zero		1


	//   ....[19]....
        /*0224*/ 	.word	0x00000a70
        /*0228*/ 	.word	0x000000ff
        /*022c*/ 	.word	0x00000098
        /*0230*/ 	.short	0x0100
        /*0232*/ 	.byte	0x06
	.zero		1


	//   ....[20]....
        /*0234*/ 	.word	0x00000ba0
        /*0238*/ 	.word	0x000000ff
        /*023c*/ 	.word	0x000000a0
        /*0240*/ 	.short	0x0100
        /*0242*/ 	.byte	0x04
	.zero		1


	//   ....[21]....
        /*0244*/ 	.word	0x00000bb0
        /*0248*/ 	.word	0x000000ff
        /*024c*/ 	.word	0x000000c0
        /*0250*/ 	.short	0x0100
        /*0252*/ 	.byte	0x04
	.zero		1


	//   ....[22]....
        /*0254*/ 	.word	0x00000bc0
        /*0258*/ 	.word	0x000000ff
        /*025c*/ 	.word	0x000000a8
        /*0260*/ 	.short	0x0100
        /*0262*/ 	.byte	0x04
	.zero		1


	//   ....[23]....
        /*0264*/ 	.word	0x00000bd0
        /*0268*/ 	.word	0x000000ff
        /*026c*/ 	.word	0x000000c8
        /*0270*/ 	.short	0x0100
        /*0272*/ 	.byte	0x04
	.zero		1


	//   ....[24]....
        /*0274*/ 	.word	0x00000be0
        /*0278*/ 	.word	0x000000ff
        /*027c*/ 	.word	0x000000b0
        /*0280*/ 	.short	0x0100
        /*0282*/ 	.byte	0x04
	.zero		1


	//   ....[25]....
        /*0284*/ 	.word	0x00000bf0
        /*0288*/ 	.word	0x000000ff
        /*028c*/ 	.word	0x000000d0
        /*0290*/ 	.short	0x0100
        /*0292*/ 	.byte	0x04
	.zero		1


	//   ....[26]....
        /*0294*/ 	.word	0x00000c00
        /*0298*/ 	.word	0x000000ff
        /*029c*/ 	.word	0x000000b8
        /*02a0*/ 	.short	0x0100
        /*02a2*/ 	.byte	0x04
	.zero		1


	//   ....[27]....
        /*02a4*/ 	.word	0x00000c10
        /*02a8*/ 	.word	0x000000ff
        /*02ac*/ 	.word	0x000000d8
        /*02b0*/ 	.short	0x0100
        /*02b2*/ 	.byte	0x04
	.zero		1


	//   ....[28]....
        /*02b4*/ 	.word	0x00000d00
        /*02b8*/ 	.word	0x000000ff
        /*02bc*/ 	.word	0x000000e0
        /*02c0*/ 	.short	0x0100
        /*02c2*/ 	.byte	0x04
	.zero		1


	//   ....[29]....
        /*02c4*/ 	.word	0x00000d10
        /*02c8*/ 	.word	0x000000ff
        /*02cc*/ 	.word	0x000000f0
        /*02d0*/ 	.short	0x0100
        /*02d2*/ 	.byte	0x04
	.zero		1


	//   ....[30]....
        /*02d4*/ 	.word	0x00000d20
        /*02d8*/ 	.word	0x000000ff
        /*02dc*/ 	.word	0x000000e8
        /*02e0*/ 	.short	0x0100
        /*02e2*/ 	.byte	0x04
	.zero		1


	//   ....[31]....
        /*02e4*/ 	.word	0x00000d30
        /*02e8*/ 	.word	0x000000ff
        /*02ec*/ 	.word	0x000000f8
        /*02f0*/ 	.short	0x0100
        /*02f2*/ 	.byte	0x04
	.zero		1


	//   ....[32]....
        /*02f4*/ 	.word	0x00001870
        /*02f8*/ 	.word	0x00000003
        /*02fc*/ 	.word	0x000000f0
        /*0300*/ 	.short	0x010a
        /*0302*/ 	.byte	0xff
	.zero		1


	//   ....[33]....
        /*0304*/ 	.word	0x000018a0
        /*0308*/ 	.word	0x00000003
        /*030c*/ 	.word	0x000000e0
        /*0310*/ 	.short	0x0101
        /*0312*/ 	.byte	0xff
	.zero		1


	//   ....[34]....
        /*0314*/ 	.word	0x00001970
        /*0318*/ 	.word	0x000000ff
        /*031c*/ 	.word	0x00000028
        /*0320*/ 	.short	0x010a
        /*0322*/ 	.byte	0x04
	.zero		1


	//   ....[35]....
        /*0324*/ 	.word	0x000019f0
        /*0328*/ 	.word	0x000000ff
        /*032c*/ 	.word	0x00000028
        /*0330*/ 	.short	0x010a
        /*0332*/ 	.byte	0x21
	.zero		1


	//   ....[36]....
        /*0334*/ 	.word	0x00001b90
        /*0338*/ 	.word	0x000000ff
        /*033c*/ 	.word	0x00000028
        /*0340*/ 	.short	0x010a
        /*0342*/ 	.byte	0x08
	.zero		1


	//   ....[37]....
        /*0344*/ 	.word	0x00001ca0
        /*0348*/ 	.word	0x000000ff
        /*034c*/ 	.word	0x00000078
        /*0350*/ 	.short	0x0101
        /*0352*/ 	.byte	0x06
	.zero		1


	//   ....[38]....
        /*0354*/ 	.word	0x00001cc0
        /*0358*/ 	.word	0x000000ff
        /*035c*/ 	.word	0x00000028
        /*0360*/ 	.short	0x010a
        /*0362*/ 	.byte	0x04
	.zero		1


	//   ....[39]....
        /*0364*/ 	.word	0x00001d40
        /*0368*/ 	.word	0x000000ff
        /*036c*/ 	.word	0x00000028
        /*0370*/ 	.short	0x010a
        /*0372*/ 	.byte	0x11
	.zero		1


	//   ....[40]....
        /*0374*/ 	.word	0x00001ee0
        /*0378*/ 	.word	0x000000ff
        /*037c*/ 	.word	0x00000028
        /*0380*/ 	.short	0x010a
        /*0382*/ 	.byte	0x07
	.zero		1


	//   ....[41]....
        /*0384*/ 	.word	0x00002020
        /*0388*/ 	.word	0x00000003
        /*038c*/ 	.word	0x00000080
        /*0390*/ 	.short	0x010a
        /*0392*/ 	.byte	0xff
	.zero		1


	//   ....[42]....
        /*0394*/ 	.word	0x00002170
        /*0398*/ 	.word	0x00000000
        /*039c*/ 	.word	0x00000000
        /*03a0*/ 	.short	0x0101
        /*03a2*/ 	.byte	0xff
	.zero		1


	//   ....[43]....
        /*03a4*/ 	.word	0x00002720
        /*03a8*/ 	.word	0x000000ff
        /*03ac*/ 	.word	0x00000000
        /*03b0*/ 	.short	0x010a
        /*03b2*/ 	.byte	0x04
	.zero		1


	//   ....[44]....
        /*03b4*/ 	.word	0x000027b0
        /*03b8*/ 	.word	0x000000ff
        /*03bc*/ 	.word	0x00000000
        /*03c0*/ 	.short	0x010a
        /*03c2*/ 	.byte	0x05
	.zero		1


	//   ....[45]....
        /*03c4*/ 	.word	0x00002840
        /*03c8*/ 	.word	0x000000ff
        /*03cc*/ 	.word	0x00000000
        /*03d0*/ 	.short	0x010a
        /*03d2*/ 	.byte	0x05
	.zero		1


	//   ....[46]....
        /*03d4*/ 	.word	0x000028d0
        /*03d8*/ 	.word	0x000000ff
        /*03dc*/ 	.word	0x00000000
        /*03e0*/ 	.short	0x010a
        /*03e2*/ 	.byte	0x05
	.zero		1


	//   ....[47]....
        /*03e4*/ 	.word	0x00002970
        /*03e8*/ 	.word	0x00000000
        /*03ec*/ 	.word	0x00000000
        /*03f0*/ 	.short	0x010a
        /*03f2*/ 	.byte	0xff
	.zero		1


	//   ....[48]....
        /*03f4*/ 	.word	0x00002a90
        /*03f8*/ 	.word	0x00000002
        /*03fc*/ 	.word	0x000000e0
        /*0400*/ 	.short	0x010a
        /*0402*/ 	.byte	0xff
	.zero		1


	//   ....[49]....
        /*0404*/ 	.word	0x00002af0
        /*0408*/ 	.word	0x00000004
        /*040c*/ 	.word	0x00000000
        /*0410*/ 	.short	0x0101
        /*0412*/ 	.byte	0xff
	.zero		1


	//   ....[50]....
        /*0414*/ 	.word	0x00002b10
        /*0418*/ 	.word	0x000000ff
        /*041c*/ 	.word	0x00000090
        /*0420*/ 	.short	0x010a
        /*0422*/ 	.byte	0x04
	.zero		1


	//   ....[51]....
        /*0424*/ 	.word	0x00002c30
        /*0428*/ 	.word	0x00000002
        /*042c*/ 	.word	0x00000080
        /*0430*/ 	.short	0x010a
        /*0432*/ 	.byte	0xff
	.zero		1


	//   ....[52]....
        /*0434*/ 	.word	0x00002d40
        /*0438*/ 	.word	0x00000002
        /*043c*/ 	.word	0x00000000
        /*0440*/ 	.short	0x0101
        /*0442*/ 	.byte	0xff
	.zero		1


	//   ....[53]....
        /*0444*/ 	.word	0x00002dd0
        /*0448*/ 	.word	0x000000ff
        /*044c*/ 	.word	0x00000090
        /*0450*/ 	.short	0x0106
        /*0452*/ 	.byte	0x04
	.zero		1


	//   ....[54]....
        /*0454*/ 	.word	0x00002df0
        /*0458*/ 	.word	0x000000ff
        /*045c*/ 	.word	0x00000090
        /*0460*/ 	.short	0x010a
        /*0462*/ 	.byte	0x04
	.zero		1


	//   ....[55]....
        /*0464*/ 	.word	0x00002e80
        /*0468*/ 	.word	0x000000ff
        /*046c*/ 	.word	0x00000090
        /*0470*/ 	.short	0x0106
        /*0472*/ 	.byte	0x07
	.zero		1


	//   ....[56]....
        /*0474*/ 	.word	0x00002ec0
        /*0478*/ 	.word	0x00000000
        /*047c*/ 	.word	0x00000090
        /*0480*/ 	.short	0x010a
        /*0482*/ 	.byte	0xff
	.zero		1


	//   ....[57]....
        /*0484*/ 	.word	0x000033b0
        /*0488*/ 	.word	0x00000000
        /*048c*/ 	.word	0x00000080
        /*0490*/ 	.short	0x010a
        /*0492*/ 	.byte	0xff
	.zero		1


	//   ....[58]....
        /*0494*/ 	.word	0x000034b0
        /*0498*/ 	.word	0x00000003
        /*049c*/ 	.word	0x00000000
        /*04a0*/ 	.short	0x0101
        /*04a2*/ 	.byte	0xff
	.zero		1


	//   ....[59]....
        /*04a4*/ 	.word	0x000034c0
        /*04a8*/ 	.word	0x000000ff
        /*04ac*/ 	.word	0x00000000
        /*04b0*/ 	.short	0x010a
        /*04b2*/ 	.byte	0x04
	.zero		1


	//   ....[60]....
        /*04b4*/ 	.word	0x000034e0
        /*04b8*/ 	.word	0x000000ff
        /*04bc*/ 	.word	0x000000c0
        /*04c0*/ 	.short	0x010a
        /*04c2*/ 	.byte	0x12
	.zero		1


	//   ....[61]....
        /*04c4*/ 	.word	0x000035c0
        /*04c8*/ 	.word	0x000000ff
        /*04cc*/ 	.word	0x00000000
        /*04d0*/ 	.short	0x010a
        /*04d2*/ 	.byte	0x06
	.zero		1


	//   ....[62]....
        /*04d4*/ 	.word	0x000036c0
        /*04d8*/ 	.word	0x000000ff
        /*04dc*/ 	.word	0x00000000
        /*04e0*/ 	.short	0x010a
        /*04e2*/ 	.byte	0x04
	.zero		1


	//   ....[63]....
        /*04e4*/ 	.word	0x000038a0
        /*04e8*/ 	.word	0x000000ff
        /*04ec*/ 	.word	0x00000000
        /*04f0*/ 	.short	0x010a
        /*04f2*/ 	.byte	0x04
	.zero		1


	//   ....[64]....
        /*04f4*/ 	.word	0x00003930
        /*04f8*/ 	.word	0x000000ff
        /*04fc*/ 	.word	0x00000000
        /*0500*/ 	.short	0x010a
        /*0502*/ 	.byte	0x05
	.zero		1


	//   ....[65]....
        /*0504*/ 	.word	0x000039c0
        /*0508*/ 	.word	0x000000ff
        /*050c*/ 	.word	0x00000000
        /*0510*/ 	.short	0x010a
        /*0512*/ 	.byte	0x05
	.zero		1


	//   ....[66]....
        /*0514*/ 	.word	0x00003a50
        /*0518*/ 	.word	0x000000ff
        /*051c*/ 	.word	0x00000000
        /*0520*/ 	.short	0x010a
        /*0522*/ 	.byte	0x04
	.zero		1


	//   ....[67]....
        /*0524*/ 	.word	0x00003f00
        /*0528*/ 	.word	0x0000000c
        /*052c*/ 	.word	0x00000080
        /*0530*/ 	.short	0x010a
        /*0532*/ 	.byte	0xff
	.zero		1


	//   ....[68]....
        /*0534*/ 	.word	0x00004070
        /*0538*/ 	.word	0x00000000
        /*053c*/ 	.word	0x00000000
        /*0540*/ 	.short	0x0101
        /*0542*/ 	.byte	0xff
	.zero		1


	//   ....[69]....
        /*0544*/ 	.word	0x00004500
        /*0548*/ 	.word	0x000000ff
        /*054c*/ 	.word	0x00000078
        /*0550*/ 	.short	0x010a
        /*0552*/ 	.byte	0x15
	.zero		1


	//   ....[70]....
        /*0554*/ 	.word	0x00004680
        /*0558*/ 	.word	0x000000ff
        /*055c*/ 	.word	0x00000060
        /*0560*/ 	.short	0x010a
        /*0562*/ 	.byte	0x15
	.zero		1


	//   ....[71]....
        /*0564*/ 	.word	0x00004800
        /*0568*/ 	.word	0x000000ff
        /*056c*/ 	.word	0x00000050
        /*0570*/ 	.short	0x010b
        /*0572*/ 	.byte	0x15
	.zero		1


	//   ....[72]....
        /*0574*/ 	.word	0x00004810
        /*0578*/ 	.word	0x000000ff
        /*057c*/ 	.word	0x00000000
        /*0580*/ 	.short	0x0101
        /*0582*/ 	.byte	0x06
	.zero		1


	//   ....[73]....
        /*0584*/ 	.word	0x00004820
        /*0588*/ 	.word	0x000000ff
        /*058c*/ 	.word	0x00000068
        /*0590*/ 	.short	0x010a
        /*0592*/ 	.byte	0x15
	.zero		1


	//   ....[74]....
        /*0594*/ 	.word	0x00004a10
        /*0598*/ 	.word	0x000000ff
        /*059c*/ 	.word	0x00000058
        /*05a0*/ 	.short	0x010b
        /*05a2*/ 	.byte	0x15
	.zero		1


	//   ....[75]....
        /*05a4*/ 	.word	0x00004a20
        /*05a8*/ 	.word	0x000000ff
        /*05ac*/ 	.word	0x00000000
        /*05b0*/ 	.short	0x0101
        /*05b2*/ 	.byte	0x21
	.zero		1


	//   ....[76]....
        /*05b4*/ 	.word	0x00004a50
        /*05b8*/ 	.word	0x000000ff
        /*05bc*/ 	.word	0x00000060
        /*05c0*/ 	.short	0x010a
        /*05c2*/ 	.byte	0x15
	.zero		1


	//   ....[77]....
        /*05c4*/ 	.word	0x00004a90
        /*05c8*/ 	.word	0x00000000
        /*05cc*/ 	.word	0x00000068
        /*05d0*/ 	.short	0x010a
        /*05d2*/ 	.byte	0xff
	.zero		1


	//   ....[78]....
        /*05d4*/ 	.word	0x00004da0
        /*05d8*/ 	.word	0x00000003
        /*05dc*/ 	.word	0x00000080
        /*05e0*/ 	.short	0x010a
        /*05e2*/ 	.byte	0xff
	.zero		1


	//   ....[79]....
        /*05e4*/ 	.word	0x00004f20
        /*05e8*/ 	.word	0x00000000
        /*05ec*/ 	.word	0x00000000
        /*05f0*/ 	.short	0x0101
        /*05f2*/ 	.byte	0xff
	.zero		1


	//   ....[80]....
        /*05f4*/ 	.word	0x00005a70
        /*05f8*/ 	.word	0x00000003
        /*05fc*/ 	.word	0x00000050
        /*0600*/ 	.short	0x010a
        /*0602*/ 	.byte	0xff
	.zero		1


	//   ....[81]....
        /*0604*/ 	.word	0x00005ab0
        /*0608*/ 	.word	0x000000ba
        /*060c*/ 	.word	0x000000a0
        /*0610*/ 	.short	0x010a
        /*0612*/ 	.byte	0xff
	.zero		1


	//   ....[82]....
        /*0614*/ 	.word	0x00005be0
        /*0618*/ 	.word	0x00000003
        /*061c*/ 	.word	0x00000050
        /*0620*/ 	.short	0x010a
        /*0622*/ 	.byte	0xff
	.zero		1


	//   ....[83]....
        /*0624*/ 	.word	0x00005d20
        /*0628*/ 	.word	0x00000000
        /*062c*/ 	.word	0x00000000
        /*0630*/ 	.short	0x0101
        /*0632*/ 	.byte	0xff
	.zero		1


	//   ....[84]....
        /*0634*/ 	.word	0x00005da0
        /*0638*/ 	.word	0x000000ba
        /*063c*/ 	.word	0x000000a0
        /*0640*/ 	.short	0x010a
        /*0642*/ 	.byte	0xff
	.zero		1


	//   ....[85]....
        /*0644*/ 	.word	0x00007150
        /*0648*/ 	.word	0x000000c1
        /*064c*/ 	.word	0x00000050
        /*0650*/ 	.short	0x010a
        /*0652*/ 	.byte	0xff
	.zero		1


	//   ....[86]....
        /*0654*/ 	.word	0x00007220
        /*0658*/ 	.word	0x000000c1
        /*065c*/ 	.word	0x00000050
        /*0660*/ 	.short	0x010a
        /*0662*/ 	.byte	0xff
	.zero		1


	//   ....[87]....
        /*0664*/ 	.word	0x00007360
        /*0668*/ 	.word	0x00000000
        /*066c*/ 	.word	0x00000000
        /*0670*/ 	.short	0x0101
        /*0672*/ 	.byte	0xff
	.zero		1


	//   ....[88]....
        /*0674*/ 	.word	0x00007860
        /*0678*/ 	.word	0x000000ff
        /*067c*/ 	.word	0x00000000
        /*0680*/ 	.short	0x0101
        /*0682*/ 	.byte	0x04
	.zero		1


	//   ....[89]....
        /*0684*/ 	.word	0x00008810
        /*0688*/ 	.word	0x00000003
        /*068c*/ 	.word	0x000000f0
        /*0690*/ 	.short	0x010a
        /*0692*/ 	.byte	0xff
	.zero		1


	//   ....[90]....
        /*0694*/ 	.word	0x00008870
        /*0698*/ 	.word	0x00000000
        /*069c*/ 	.word	0x00000028
        /*06a0*/ 	.short	0x010a
        /*06a2*/ 	.byte	0xff
	.zero		1


	//   ....[91]....
        /*06a4*/ 	.word	0x000088d0
        /*06a8*/ 	.word	0x00000000
        /*06ac*/ 	.word	0x00000028
        /*06b0*/ 	.short	0x010a
        /*06b2*/ 	.byte	0xff
	.zero		1


	//   ....[92]....
        /*06b4*/ 	.word	0x00008920
        /*06b8*/ 	.word	0x00000003
        /*06bc*/ 	.word	0x00000080
        /*06c0*/ 	.short	0x010a
        /*06c2*/ 	.byte	0xff
	.zero		1


	//   ....[93]....
        /*06c4*/ 	.word	0x00008980
        /*06c8*/ 	.word	0x00000000
        /*06cc*/ 	.word	0x00000000
        /*06d0*/ 	.short	0x010a
        /*06d2*/ 	.byte	0xff
	.zero		1


	//   ....[94]....
        /*06d4*/ 	.word	0x000089e0
        /*06d8*/ 	.word	0x00000000
        /*06dc*/ 	.word	0x00000000
        /*06e0*/ 	.short	0x010a
        /*06e2*/ 	.byte	0xff
	.zero		1


	//   ....[95]....
        /*06e4*/ 	.word	0x00008a40
        /*06e8*/ 	.word	0x00000000
        /*06ec*/ 	.word	0x00000000
        /*06f0*/ 	.short	0x010a
        /*06f2*/ 	.byte	0xff
	.zero		1


	//   ....[96]....
        /*06f4*/ 	.word	0x00008aa0
        /*06f8*/ 	.word	0x00000000
        /*06fc*/ 	.word	0x00000000
        /*0700*/ 	.short	0x010a
        /*0702*/ 	.byte	0xff
	.zero		1


	//   ....[97]....
        /*0704*/ 	.word	0x00008af0
        /*0708*/ 	.word	0x00000002
        /*070c*/ 	.word	0x000000e0
        /*0710*/ 	.short	0x010a
        /*0712*/ 	.byte	0xff
	.zero		1


	//   ....[98]....
        /*0714*/ 	.word	0x00008b50
        /*0718*/ 	.word	0x00000002
        /*071c*/ 	.word	0x00000090
        /*0720*/ 	.short	0x010a
        /*0722*/ 	.byte	0xff
	.zero		1


	//   ....[99]....
        /*0724*/ 	.word	0x00008ba0
        /*0728*/ 	.word	0x00000002
        /*072c*/ 	.word	0x00000080
        /*0730*/ 	.short	0x010a
        /*0732*/ 	.byte	0xff
	.zero		1


	//   ....[100]....
        /*0734*/ 	.word	0x00008c00
        /*0738*/ 	.word	0x00000000
        /*073c*/ 	.word	0x00000090
        /*0740*/ 	.short	0x010a
        /*0742*/ 	.byte	0xff
	.zero		1


	//   ....[101]....
        /*0744*/ 	.word	0x00008c50
        /*0748*/ 	.word	0x00000000
        /*074c*/ 	.word	0x00000080
        /*0750*/ 	.short	0x010a
        /*0752*/ 	.byte	0xff
	.zero		1


	//   ....[102]....
        /*0754*/ 	.word	0x00008cb0
        /*0758*/ 	.word	0x00000003
        /*075c*/ 	.word	0x000000c0
        /*0760*/ 	.short	0x010a
        /*0762*/ 	.byte	0xff
	.zero		1


	//   ....[103]....
        /*0764*/ 	.word	0x00008d10
        /*0768*/ 	.word	0x00000000
        /*076c*/ 	.word	0x00000000
        /*0770*/ 	.short	0x010a
        /*0772*/ 	.byte	0xff
	.zero		1


	//   ....[104]....
        /*0774*/ 	.word	0x00008d70
        /*0778*/ 	.word	0x00000000
        /*077c*/ 	.word	0x00000000
        /*0780*/ 	.short	0x010a
        /*0782*/ 	.byte	0xff
	.zero		1


	//   ....[105]....
        /*0784*/ 	.word	0x00008dd0
        /*0788*/ 	.word	0x00000000
        /*078c*/ 	.word	0x00000000
        /*0790*/ 	.short	0x010a
        /*0792*/ 	.byte	0xff
	.zero		1


	//   ....[106]....
        /*0794*/ 	.word	0x00008e30
        /*0798*/ 	.word	0x00000000
        /*079c*/ 	.word	0x00000000
        /*07a0*/ 	.short	0x010a
        /*07a2*/ 	.byte	0xff
	.zero		1


	//   ....[107]....
        /*07a4*/ 	.word	0x00008e90
        /*07a8*/ 	.word	0x00000000
        /*07ac*/ 	.word	0x00000000
        /*07b0*/ 	.short	0x010a
        /*07b2*/ 	.byte	0xff
	.zero		1


	//   ....[108]....
        /*07b4*/ 	.word	0x00008ee0
        /*07b8*/ 	.word	0x0000000c
        /*07bc*/ 	.word	0x00000080
        /*07c0*/ 	.short	0x010a
        /*07c2*/ 	.byte	0xff
	.zero		1


	//   ....[109]....
        /*07c4*/ 	.word	0x00008f40
        /*07c8*/ 	.word	0x00000000
        /*07cc*/ 	.word	0x00000078
        /*07d0*/ 	.short	0x010a
        /*07d2*/ 	.byte	0xff
	.zero		1


	//   ....[110]....
        /*07d4*/ 	.word	0x00008fa0
        /*07d8*/ 	.word	0x00000000
        /*07dc*/ 	.word	0x00000060
        /*07e0*/ 	.short	0x010a
        /*07e2*/ 	.byte	0xff
	.zero		1


	//   ....[111]....
        /*07e4*/ 	.word	0x00009000
        /*07e8*/ 	.word	0x00000000
        /*07ec*/ 	.word	0x00000068
        /*07f0*/ 	.short	0x010a
        /*07f2*/ 	.byte	0xff
	.zero		1


	//   ....[112]....
        /*07f4*/ 	.word	0x00009060
        /*07f8*/ 	.word	0x00000000
        /*07fc*/ 	.word	0x00000060
        /*0800*/ 	.short	0x010a
        /*0802*/ 	.byte	0xff
	.zero		1


	//   ....[113]....
        /*0804*/ 	.word	0x000090b0
        /*0808*/ 	.word	0x00000003
        /*080c*/ 	.word	0x00000080
        /*0810*/ 	.short	0x010a
        /*0812*/ 	.byte	0xff
	.zero		1


	//   ....[114]....
        /*0814*/ 	.word	0x00009100
        /*0818*/ 	.word	0x00000003
        /*081c*/ 	.word	0x00000050
        /*0820*/ 	.short	0x010a
        /*0822*/ 	.byte	0xff
	.zero		1


	//   ....[115]....
        /*0824*/ 	.word	0x00009150
        /*0828*/ 	.word	0x000000ba
        /*082c*/ 	.word	0x000000a0
        /*0830*/ 	.short	0x010a
        /*0832*/ 	.byte	0xff
	.zero		1


	//   ....[116]....
        /*0834*/ 	.word	0x000091a0
        /*0838*/ 	.word	0x000000c1
        /*083c*/ 	.word	0x00000050
        /*0840*/ 	.short	0x010a
        /*0842*/ 	.byte	0xff
	.zero		1


	//----- nvinfo : EIATTR_NUM_MBARRIERS
	.align		4
.L_47:
        /*0844*/ 	.byte	0x03, 0x38
        /*0846*/ 	.short	0x0020


	//----- nvinfo : EIATTR_EXIT_INSTR_OFFSETS
	.align		4
        /*0848*/ 	.byte	0x04, 0x1c
        /*084a*/ 	.short	(.L_49 - .L_48)


	//   ....[0]....
.L_48:
        /*084c*/ 	.word	0x000029a0


	//   ....[1]....
        /*0850*/ 	.word	0x00002e90


	//   ....[2]....
        /*0854*/ 	.word	0x00002ef0


	//   ....[3]....
        /*0858*/ 	.word	0x00003cb0


	//   ....[4]....
        /*085c*/ 	.word	0x00004ac0


	//   ....[5]....
        /*0860*/ 	.word	0x00004b00


	//   ....[6]....
        /*0864*/ 	.word	0x00008800


	//----- nvinfo : EIATTR_MAX_THREADS
	.align		4
.L_49:
        /*0868*/ 	.byte	0x04, 0x05
        /*086a*/ 	.short	(.L_51 - .L_50)
.L_50:
        /*086c*/ 	.word	0x00000100
        /*0870*/ 	.word	0x00000001
        /*0874*/ 	.word	0x00000001


	//----- nvinfo : EIATTR_CRS_STACK_SIZE
	.align		4
.L_51:
        /*0878*/ 	.byte	0x04, 0x1e
        /*087a*/ 	.short	(.L_53 - .L_52)
.L_52:
        /*087c*/ 	.word	0x00000000


	//----- nvinfo : EIATTR_CBANK_PARAM_SIZE
	.align		4
.L_53:
        /*0880*/ 	.byte	0x03, 0x19
        /*0882*/ 	.short	0x0800


	//----- nvinfo : EIATTR_PARAM_CBANK
	.align		4
        /*0884*/ 	.byte	0x04, 0x0a
        /*0886*/ 	.short	(.L_55 - .L_54)
	.align		4
.L_54:
        /*0888*/ 	.word	index@(.nv.constant0._ZN7cutlass13device_kernelINS_4gemm6kernel13GemmUniversalIN4cute5tupleIJiiiiEEENS1_10collective13CollectiveMmaINS1_35MainloopSm100TmaUmmaWarpSpecializedILi5ELi2ELi4ENS5_IJNS4_1CILi1EEENSA_ILi2EEESB_EEEEENS5_IJNSA_ILi128EEESF_NSA_ILi32EEEEEENS_12float_e5m2_tENS5_IJlSB_lEEESI_SJ_NS4_8TiledMMAINS4_8MMA_AtomIJNS4_10MMA_TraitsINS4_19SM100_MMA_F8F6F4_SSEJSI_SI_fSF_SF_NS4_17integral_constantINS4_4UMMA5MajorELSQ_0EEESR_NSO_INSP_7ScaleInELSS_0EEEST_EEEEEENS4_6LayoutINS5_IJSB_SB_SB_EEENS5_IJNSA_ILi0EEESY_SY_EEEEENS5_IJNS4_10UnderscoreES11_S11_EEEEENS4_23SM90_TMA_LOAD_MULTICASTENS4_14ComposedLayoutINS4_7SwizzleILi1ELi4ELi3EEENS4_18smem_ptr_flag_bitsILi8EEENSW_INS5_IJNSA_ILi8EEESG_EEENS5_IJSG_SB_EEEEEEEvNS4_8identityENS4_13SM90_TMA_LOADES1E_vS1F_EENS_8epilogue10collective18CollectiveEpilogueINS1I_23Sm100TmaWarpSpecializedILi2ELi2ELi64ELb0ELb0EEEJSH_NS5_IJNSW_ISF_SB_EENSW_INSA_ILi64EEESB_EEEEESI_SJ_SI_SJ_NS1I_6fusion15FusionCallbacksIS1M_NS1R_17LinearCombinationISI_fSI_fLNS_15FloatRoundStyleE2EEESH_S1Q_JEEENS4_5SM1004TMEM4LOAD26SM100_TMEM_LOAD_32dp32b64xES1G_NS15_INS16_ILi2ELi4ELi3EEES19_NSW_INS5_IJS1A_S1O_EEENS5_IJS1O_SB_EEEEEEENS4_39AutoVectorizingCopyWithAssumedAlignmentILi128EEENS4_14SM90_TMA_STOREES25_S27_S27_EEEvvEEEEvNT_6ParamsE)
        /*088c*/ 	.short	0x0380
        /*088e*/ 	.short	0x0800


	//----- nvinfo : EIATTR_SW_WAR
	.align		4
.L_55:
        /*0890*/ 	.byte	0x04, 0x36
        /*0892*/ 	.short	(.L_57 - .L_56)
.L_56:
        /*0894*/ 	.word	0x00000008
.L_57:


//--------------------- .nv.callgraph             --------------------------
	.section	.nv.callgraph,"",@"SHT_CUDA_CALLGRAPH"
	.align	4
	.sectionentsize	8
	.align		4
        /*0000*/ 	.word	0x00000000
	.align		4
        /*0004*/ 	.word	0xffffffff
	.align		4
        /*0008*/ 	.word	index@(_ZN7cutlass13device_kernelINS_4gemm6kernel13GemmUniversalIN4cute5tupleIJiiiiEEENS1_10collective13CollectiveMmaINS1_35MainloopSm100TmaUmmaWarpSpecializedILi5ELi2ELi4ENS5_IJNS4_1CILi1EEENSA_ILi2EEESB_EEEEENS5_IJNSA_ILi128EEESF_NSA_ILi32EEEEEENS_12float_e5m2_tENS5_IJlSB_lEEESI_SJ_NS4_8TiledMMAINS4_8MMA_AtomIJNS4_10MMA_TraitsINS4_19SM100_MMA_F8F6F4_SSEJSI_SI_fSF_SF_NS4_17integral_constantINS4_4UMMA5MajorELSQ_0EEESR_NSO_INSP_7ScaleInELSS_0EEEST_EEEEEENS4_6LayoutINS5_IJSB_SB_SB_EEENS5_IJNSA_ILi0EEESY_SY_EEEEENS5_IJNS4_10UnderscoreES11_S11_EEEEENS4_23SM90_TMA_LOAD_MULTICASTENS4_14ComposedLayoutINS4_7SwizzleILi1ELi4ELi3EEENS4_18smem_ptr_flag_bitsILi8EEENSW_INS5_IJNSA_ILi8EEESG_EEENS5_IJSG_SB_EEEEEEEvNS4_8identityENS4_13SM90_TMA_LOADES1E_vS1F_EENS_8epilogue10collective18CollectiveEpilogueINS1I_23Sm100TmaWarpSpecializedILi2ELi2ELi64ELb0ELb0EEEJSH_NS5_IJNSW_ISF_SB_EENSW_INSA_ILi64EEESB_EEEEESI_SJ_SI_SJ_NS1I_6fusion15FusionCallbacksIS1M_NS1R_17LinearCombinationISI_fSI_fLNS_15FloatRoundStyleE2EEESH_S1Q_JEEENS4_5SM1004TMEM4LOAD26SM100_TMEM_LOAD_32dp32b64xES1G_NS15_INS16_ILi2ELi4ELi3EEES19_NSW_INS5_IJS1A_S1O_EEENS5_IJS1O_SB_EEEEEEENS4_39AutoVectorizingCopyWithAssumedAlignmentILi128EEENS4_14SM90_TMA_STOREES25_S27_S27_EEEvvEEEEvNT_6ParamsE)
	.align		4
        /*000c*/ 	.word	index@(__assertfail)
	.align		4
        /*0010*/ 	.word	0x00000000
	.align		4
        /*0014*/ 	.word	0xfffffffe
	.align		4
        /*0018*/ 	.word	0x00000000
	.align		4
        /*001c*/ 	.word	0xfffffffd
	.align		4
        /*0020*/ 	.word	0x00000000
	.align		4
        /*0024*/ 	.word	0xfffffffc


//--------------------- .nv.constant4             --------------------------
	.section	.nv.constant4,"a",@progbits
	.align	8
	.align		8
.nv.constant4:
        /*0000*/ 	.dword	__assertfail
	.align		8
        /*0008*/ 	.dword	__unnamed_1
	.align		8
        /*0010*/ 	.dword	__unnamed_2
	.align		8
        /*0018*/ 	.dword	_ZN39_INTERNAL_6c566b47_4_k_cu_e764a3bc_93364cuda3std3__45__cpo5beginE
	.align		8
        /*0020*/ 	.dword	_ZN39_INTERNAL_6c566b47_4_k_cu_e764a3bc_93364cuda3std3__45__cpo3endE
	.align		8
        /*0028*/ 	.dword	_ZN39_INTERNAL_6c566b47_4_k_cu_e764a3bc_93364cuda3std3__45__cpo6cbeginE
	.align		8
        /*0030*/ 	.dword	_ZN39_INTERNAL_6c566b47_4_k_cu_e764a3bc_93364cuda3std3__45__cpo4cendE
	.align		8
        /*0038*/ 	.dword	_ZN39_INTERNAL_6c566b47_4_k_cu_e764a3bc_93364cuda3std3__441_GLOBAL__N__6c566b47_4_k_cu_e764a3bc_93366ignoreE
	.align		8
        /*0040*/ 	.dword	_ZN39_INTERNAL_6c566b47_4_k_cu_e764a3bc_93364cuda3std3__419piecewise_constructE
	.align		8
        /*0048*/ 	.dword	_ZN39_INTERNAL_6c566b47_4_k_cu_e764a3bc_93364cuda3std3__48in_placeE
	.align		8
        /*0050*/ 	.dword	_ZN39_INTERNAL_6c566b47_4_k_cu_e764a3bc_93364cuda3std6ranges3__45__cpo4swapE
	.align		8
        /*0058*/ 	.dword	_ZN39_INTERNAL_6c566b47_4_k_cu_e764a3bc_93364cuda3std6ranges3__45__cpo9iter_moveE
	.align		8
        /*0060*/ 	.dword	_ZN39_INTERNAL_6c566b47_4_k_cu_e764a3bc_93364cute7productE
	.align		8
        /*0068*/ 	.dword	_ZN39_INTERNAL_6c566b47_4_k_cu_e764a3bc_93364cute1_E
	.align		8
        /*0070*/ 	.dword	$str$25
	.align		8
        /*0078*/ 	.dword	$str$26
	.align		8
        /*0080*/ 	.dword	$str$27
	.align		8
        /*0088*/ 	.dword	$str$28


//--------------------- .text._ZN7cutlass13device_kernelINS_4gemm6kernel13GemmUniversalIN4cute5tupleIJiiiiEEENS1_10collective13CollectiveMmaINS1_35MainloopSm100TmaUmmaWarpSpecializedILi5ELi2ELi4ENS5_IJNS4_1CILi1EEENSA_ILi2EEESB_EEEEENS5_IJNSA_ILi128EEESF_NSA_ILi32EEEEEENS_12float_e5m2_tENS5_IJlSB_lEEESI_SJ_NS4_8TiledMMAINS4_8MMA_AtomIJNS4_10MMA_TraitsINS4_19SM100_MMA_F8F6F4_SSEJSI_SI_fSF_SF_NS4_17integral_constantINS4_4UMMA5MajorELSQ_0EEESR_NSO_INSP_7ScaleInELSS_0EEEST_EEEEEENS4_6LayoutINS5_IJSB_SB_SB_EEENS5_IJNSA_ILi0EEESY_SY_EEEEENS5_IJNS4_10UnderscoreES11_S11_EEEEENS4_23SM90_TMA_LOAD_MULTICASTENS4_14ComposedLayoutINS4_7SwizzleILi1ELi4ELi3EEENS4_18smem_ptr_flag_bitsILi8EEENSW_INS5_IJNSA_ILi8EEESG_EEENS5_IJSG_SB_EEEEEEEvNS4_8identityENS4_13SM90_TMA_LOADES1E_vS1F_EENS_8epilogue10collective18CollectiveEpilogueINS1I_23Sm100TmaWarpSpecializedILi2ELi2ELi64ELb0ELb0EEEJSH_NS5_IJNSW_ISF_SB_EENSW_INSA_ILi64EEESB_EEEEESI_SJ_SI_SJ_NS1I_6fusion15FusionCallbacksIS1M_NS1R_17LinearCombinationISI_fSI_fLNS_15FloatRoundStyleE2EEESH_S1Q_JEEENS4_5SM1004TMEM4LOAD26SM100_TMEM_LOAD_32dp32b64xES1G_NS15_INS16_ILi2ELi4ELi3EEES19_NSW_INS5_IJS1A_S1O_EEENS5_IJS1O_SB_EEEEEEENS4_39AutoVectorizingCopyWithAssumedAlignmentILi128EEENS4_14SM90_TMA_STOREES25_S27_S27_EEEvvEEEEvNT_6ParamsE --------------------------
	.section	.text._ZN7cutlass13device_kernelINS_4gemm6kernel13GemmUniversalIN4cute5tupleIJiiiiEEENS1_10collective13CollectiveMmaINS1_35MainloopSm100TmaUmmaWarpSpecializedILi5ELi2ELi4ENS5_IJNS4_1CILi1EEENSA_ILi2EEESB_EEEEENS5_IJNSA_ILi128EEESF_NSA_ILi32EEEEEENS_12float_e5m2_tENS5_IJlSB_lEEESI_SJ_NS4_8TiledMMAINS4_8MMA_AtomIJNS4_10MMA_TraitsINS4_19SM100_MMA_F8F6F4_SSEJSI_SI_fSF_SF_NS4_17integral_constantINS4_4UMMA5MajorELSQ_0EEESR_NSO_INSP_7ScaleInELSS_0EEEST_EEEEEENS4_6LayoutINS5_IJSB_SB_SB_EEENS5_IJNSA_ILi0EEESY_SY_EEEEENS5_IJNS4_10UnderscoreES11_S11_EEEEENS4_23SM90_TMA_LOAD_MULTICASTENS4_14ComposedLayoutINS4_7SwizzleILi1ELi4ELi3EEENS4_18smem_ptr_flag_bitsILi8EEENSW_INS5_IJNSA_ILi8EEESG_EEENS5_IJSG_SB_EEEEEEEvNS4_8identityENS4_13SM90_TMA_LOADES1E_vS1F_EENS_8epilogue10collective18CollectiveEpilogueINS1I_23Sm100TmaWarpSpecializedILi2ELi2ELi64ELb0ELb0EEEJSH_NS5_IJNSW_ISF_SB_EENSW_INSA_ILi64EEESB_EEEEESI_SJ_SI_SJ_NS1I_6fusion15FusionCallbacksIS1M_NS1R_17LinearCombinationISI_fSI_fLNS_15FloatRoundStyleE2EEESH_S1Q_JEEENS4_5SM1004TMEM4LOAD26SM100_TMEM_LOAD_32dp32b64xES1G_NS15_INS16_ILi2ELi4ELi3EEES19_NSW_INS5_IJS1A_S1O_EEENS5_IJS1O_SB_EEEEEEENS4_39AutoVectorizingCopyWithAssumedAlignmentILi128EEENS4_14SM90_TMA_STOREES25_S27_S27_EEEvvEEEEvNT_6ParamsE,"ax",@progbits
	.align	128
.text._ZN7cutlass13device_kernelINS_4gemm6kernel13GemmUniversalIN4cute5tupleIJiiiiEEENS1_10collective13CollectiveMmaINS1_35MainloopSm100TmaUmmaWarpSpecializedILi5ELi2ELi4ENS5_IJNS4_1CILi1EEENSA_ILi2EEESB_EEEEENS5_IJNSA_ILi128EEESF_NSA_ILi32EEEEEENS_12float_e5m2_tENS5_IJlSB_lEEESI_SJ_NS4_8TiledMMAINS4_8MMA_AtomIJNS4_10MMA_TraitsINS4_19SM100_MMA_F8F6F4_SSEJSI_SI_fSF_SF_NS4_17integral_constantINS4_4UMMA5MajorELSQ_0EEESR_NSO_INSP_7ScaleInELSS_0EEEST_EEEEEENS4_6LayoutINS5_IJSB_SB_SB_EEENS5_IJNSA_ILi0EEESY_SY_EEEEENS5_IJNS4_10UnderscoreES11_S11_EEEEENS4_23SM90_TMA_LOAD_MULTICASTENS4_14ComposedLayoutINS4_7SwizzleILi1ELi4ELi3EEENS4_18smem_ptr_flag_bitsILi8EEENSW_INS5_IJNSA_ILi8EEESG_EEENS5_IJSG_SB_EEEEEEEvNS4_8identityENS4_13SM90_TMA_LOADES1E_vS1F_EENS_8epilogue10collective18CollectiveEpilogueINS1I_23Sm100TmaWarpSpecializedILi2ELi2ELi64ELb0ELb0EEEJSH_NS5_IJNSW_ISF_SB_EENSW_INSA_ILi64EEESB_EEEEESI_SJ_SI_SJ_NS1I_6fusion15FusionCallbacksIS1M_NS1R_17LinearCombinationISI_fSI_fLNS_15FloatRoundStyleE2EEESH_S1Q_JEEENS4_5SM1004TMEM4LOAD26SM100_TMEM_LOAD_32dp32b64xES1G_NS15_INS16_ILi2ELi4ELi3EEES19_NSW_INS5_IJS1A_S1O_EEENS5_IJS1O_SB_EEEEEEENS4_39AutoVectorizingCopyWithAssumedAlignmentILi128EEENS4_14SM90_TMA_STOREES25_S27_S27_EEEvvEEEEvNT_6ParamsE:
        .type           _ZN7cutlass13device_kernelINS_4gemm6kernel13GemmUniversalIN4cute5tupleIJiiiiEEENS1_10collective13CollectiveMmaINS1_35MainloopSm100TmaUmmaWarpSpecializedILi5ELi2ELi4ENS5_IJNS4_1CILi1EEENSA_ILi2EEESB_EEEEENS5_IJNSA_ILi128EEESF_NSA_ILi32EEEEEENS_12float_e5m2_tENS5_IJlSB_lEEESI_SJ_NS4_8TiledMMAINS4_8MMA_AtomIJNS4_10MMA_TraitsINS4_19SM100_MMA_F8F6F4_SSEJSI_SI_fSF_SF_NS4_17integral_constantINS4_4UMMA5MajorELSQ_0EEESR_NSO_INSP_7ScaleInELSS_0EEEST_EEEEEENS4_6LayoutINS5_IJSB_SB_SB_EEENS5_IJNSA_ILi0EEESY_SY_EEEEENS5_IJNS4_10UnderscoreES11_S11_EEEEENS4_23SM90_TMA_LOAD_MULTICASTENS4_14ComposedLayoutINS4_7SwizzleILi1ELi4ELi3EEENS4_18smem_ptr_flag_bitsILi8EEENSW_INS5_IJNSA_ILi8EEESG_EEENS5_IJSG_SB_EEEEEEEvNS4_8identityENS4_13SM90_TMA_LOADES1E_vS1F_EENS_8epilogue10collective18CollectiveEpilogueINS1I_23Sm100TmaWarpSpecializedILi2ELi2ELi64ELb0ELb0EEEJSH_NS5_IJNSW_ISF_SB_EENSW_INSA_ILi64EEESB_EEEEESI_SJ_SI_SJ_NS1I_6fusion15FusionCallbacksIS1M_NS1R_17LinearCombinationISI_fSI_fLNS_15FloatRoundStyleE2EEESH_S1Q_JEEENS4_5SM1004TMEM4LOAD26SM100_TMEM_LOAD_32dp32b64xES1G_NS15_INS16_ILi2ELi4ELi3EEES19_NSW_INS5_IJS1A_S1O_EEENS5_IJS1O_SB_EEEEEEENS4_39AutoVectorizingCopyWithAssumedAlignmentILi128EEENS4_14SM90_TMA_STOREES25_S27_S27_EEEvvEEEEvNT_6ParamsE,@function
        .size           _ZN7cutlass13device_kernelINS_4gemm6kernel13GemmUniversalIN4cute5tupleIJiiiiEEENS1_10collective13CollectiveMmaINS1_35MainloopSm100TmaUmmaWarpSpecializedILi5ELi2ELi4ENS5_IJNS4_1CILi1EEENSA_ILi2EEESB_EEEEENS5_IJNSA_ILi128EEESF_NSA_ILi32EEEEEENS_12float_e5m2_tENS5_IJlSB_lEEESI_SJ_NS4_8TiledMMAINS4_8MMA_AtomIJNS4_10MMA_TraitsINS4_19SM100_MMA_F8F6F4_SSEJSI_SI_fSF_SF_NS4_17integral_constantINS4_4UMMA5MajorELSQ_0EEESR_NSO_INSP_7ScaleInELSS_0EEEST_EEEEEENS4_6LayoutINS5_IJSB_SB_SB_EEENS5_IJNSA_ILi0EEESY_SY_EEEEENS5_IJNS4_10UnderscoreES11_S11_EEEEENS4_23SM90_TMA_LOAD_MULTICASTENS4_14ComposedLayoutINS4_7SwizzleILi1ELi4ELi3EEENS4_18smem_ptr_flag_bitsILi8EEENSW_INS5_IJNSA_ILi8EEESG_EEENS5_IJSG_SB_EEEEEEEvNS4_8identityENS4_13SM90_TMA_LOADES1E_vS1F_EENS_8epilogue10collective18CollectiveEpilogueINS1I_23Sm100TmaWarpSpecializedILi2ELi2ELi64ELb0ELb0EEEJSH_NS5_IJNSW_ISF_SB_EENSW_INSA_ILi64EEESB_EEEEESI_SJ_SI_SJ_NS1I_6fusion15FusionCallbacksIS1M_NS1R_17LinearCombinationISI_fSI_fLNS_15FloatRoundStyleE2EEESH_S1Q_JEEENS4_5SM1004TMEM4LOAD26SM100_TMEM_LOAD_32dp32b64xES1G_NS15_INS16_ILi2ELi4ELi3EEES19_NSW_INS5_IJS1A_S1O_EEENS5_IJS1O_SB_EEEEEEENS4_39AutoVectorizingCopyWithAssumedAlignmentILi128EEENS4_14SM90_TMA_STOREES25_S27_S27_EEEvvEEEEvNT_6ParamsE,(.L_x_153 - _ZN7cutlass13device_kernelINS_4gemm6kernel13GemmUniversalIN4cute5tupleIJiiiiEEENS1_10collective13CollectiveMmaINS1_35MainloopSm100TmaUmmaWarpSpecializedILi5ELi2ELi4ENS5_IJNS4_1CILi1EEENSA_ILi2EEESB_EEEEENS5_IJNSA_ILi128EEESF_NSA_ILi32EEEEEENS_12float_e5m2_tENS5_IJlSB_lEEESI_SJ_NS4_8TiledMMAINS4_8MMA_AtomIJNS4_10MMA_TraitsINS4_19SM100_MMA_F8F6F4_SSEJSI_SI_fSF_SF_NS4_17integral_constantINS4_4UMMA5MajorELSQ_0EEESR_NSO_INSP_7ScaleInELSS_0EEEST_EEEEEENS4_6LayoutINS5_IJSB_SB_SB_EEENS5_IJNSA_ILi0EEESY_SY_EEEEENS5_IJNS4_10UnderscoreES11_S11_EEEEENS4_23SM90_TMA_LOAD_MULTICASTENS4_14ComposedLayoutINS4_7SwizzleILi1ELi4ELi3EEENS4_18smem_ptr_flag_bitsILi8EEENSW_INS5_IJNSA_ILi8EEESG_EEENS5_IJSG_SB_EEEEEEEvNS4_8identityENS4_13SM90_TMA_LOADES1E_vS1F_EENS_8epilogue10collective18CollectiveEpilogueINS1I_23Sm100TmaWarpSpecializedILi2ELi2ELi64ELb0ELb0EEEJSH_NS5_IJNSW_ISF_SB_EENSW_INSA_ILi64EEESB_EEEEESI_SJ_SI_SJ_NS1I_6fusion15FusionCallbacksIS1M_NS1R_17LinearCombinationISI_fSI_fLNS_15FloatRoundStyleE2EEESH_S1Q_JEEENS4_5SM1004TMEM4LOAD26SM100_TMEM_LOAD_32dp32b64xES1G_NS15_INS16_ILi2ELi4ELi3EEES19_NSW_INS5_IJS1A_S1O_EEENS5_IJS1O_SB_EEEEEEENS4_39AutoVectorizingCopyWithAssumedAlignmentILi128EEENS4_14SM90_TMA_STOREES25_S27_S27_EEEvvEEEEvNT_6ParamsE)
        .other          _ZN7cutlass13device_kernelINS_4gemm6kernel13GemmUniversalIN4cute5tupleIJiiiiEEENS1_10collective13CollectiveMmaINS1_35MainloopSm100TmaUmmaWarpSpecializedILi5ELi2ELi4ENS5_IJNS4_1CILi1EEENSA_ILi2EEESB_EEEEENS5_IJNSA_ILi128EEESF_NSA_ILi32EEEEEENS_12float_e5m2_tENS5_IJlSB_lEEESI_SJ_NS4_8TiledMMAINS4_8MMA_AtomIJNS4_10MMA_TraitsINS4_19SM100_MMA_F8F6F4_SSEJSI_SI_fSF_SF_NS4_17integral_constantINS4_4UMMA5MajorELSQ_0EEESR_NSO_INSP_7ScaleInELSS_0EEEST_EEEEEENS4_6LayoutINS5_IJSB_SB_SB_EEENS5_IJNSA_ILi0EEESY_SY_EEEEENS5_IJNS4_10UnderscoreES11_S11_EEEEENS4_23SM90_TMA_LOAD_MULTICASTENS4_14ComposedLayoutINS4_7SwizzleILi1ELi4ELi3EEENS4_18smem_ptr_flag_bitsILi8EEENSW_INS5_IJNSA_ILi8EEESG_EEENS5_IJSG_SB_EEEEEEEvNS4_8identityENS4_13SM90_TMA_LOADES1E_vS1F_EENS_8epilogue10collective18CollectiveEpilogueINS1I_23Sm100TmaWarpSpecializedILi2ELi2ELi64ELb0ELb0EEEJSH_NS5_IJNSW_ISF_SB_EENSW_INSA_ILi64EEESB_EEEEESI_SJ_SI_SJ_NS1I_6fusion15FusionCallbacksIS1M_NS1R_17LinearCombinationISI_fSI_fLNS_15FloatRoundStyleE2EEESH_S1Q_JEEENS4_5SM1004TMEM4LOAD26SM100_TMEM_LOAD_32dp32b64xES1G_NS15_INS16_ILi2ELi4ELi3EEES19_NSW_INS5_IJS1A_S1O_EEENS5_IJS1O_SB_EEEEEEENS4_39AutoVectorizingCopyWithAssumedAlignmentILi128EEENS4_14SM90_TMA_STOREES25_S27_S27_EEEvvEEEEvNT_6ParamsE,@"STO_CUDA_ENTRY STV_DEFAULT"
_ZN7cutlass13device_kernelINS_4gemm6kernel13GemmUniversalIN4cute5tupleIJiiiiEEENS1_10collective13CollectiveMmaINS1_35MainloopSm100TmaUmmaWarpSpecializedILi5ELi2ELi4ENS5_IJNS4_1CILi1EEENSA_ILi2EEESB_EEEEENS5_IJNSA_ILi128EEESF_NSA_ILi32EEEEEENS_12float_e5m2_tENS5_IJlSB_lEEESI_SJ_NS4_8TiledMMAINS4_8MMA_AtomIJNS4_10MMA_TraitsINS4_19SM100_MMA_F8F6F4_SSEJSI_SI_fSF_SF_NS4_17integral_constantINS4_4UMMA5MajorELSQ_0EEESR_NSO_INSP_7ScaleInELSS_0EEEST_EEEEEENS4_6LayoutINS5_IJSB_SB_SB_EEENS5_IJNSA_ILi0EEESY_SY_EEEEENS5_IJNS4_10UnderscoreES11_S11_EEEEENS4_23SM90_TMA_LOAD_MULTICASTENS4_14ComposedLayoutINS4_7SwizzleILi1ELi4ELi3EEENS4_18smem_ptr_flag_bitsILi8EEENSW_INS5_IJNSA_ILi8EEESG_EEENS5_IJSG_SB_EEEEEEEvNS4_8identityENS4_13SM90_TMA_LOADES1E_vS1F_EENS_8epilogue10collective18CollectiveEpilogueINS1I_23Sm100TmaWarpSpecializedILi2ELi2ELi64ELb0ELb0EEEJSH_NS5_IJNSW_ISF_SB_EENSW_INSA_ILi64EEESB_EEEEESI_SJ_SI_SJ_NS1I_6fusion15FusionCallbacksIS1M_NS1R_17LinearCombinationISI_fSI_fLNS_15FloatRoundStyleE2EEESH_S1Q_JEEENS4_5SM1004TMEM4LOAD26SM100_TMEM_LOAD_32dp32b64xES1G_NS15_INS16_ILi2ELi4ELi3EEES19_NSW_INS5_IJS1A_S1O_EEENS5_IJS1O_SB_EEEEEEENS4_39AutoVectorizingCopyWithAssumedAlignmentILi128EEENS4_14SM90_TMA_STOREES25_S27_S27_EEEvvEEEEvNT_6ParamsE:
[----:B------:R-:W1:Y:S01]  /*0000*/  LDC R1, c[0x0][0x37c] ;  /* 0x0000df00ff017b82 */ /* 0x000e620000000800 */
[----:B------:R-:W2:Y:S01]  /*0010*/  S2R R170, SR_TID.X ;  /* 0x0000000000aa7919 */ /* 0x000ea20000002100 */
[----:B------:R-:W3:Y:S01]  /*0020*/  LDCU.64 UR8, c[0x0][0x890] ;  /* 0x00011200ff0877ac */ /* 0x000ee20008000a00 */
[----:B------:R-:W-:Y:S02]  /*0030*/  PRMT R158, RZ, 0x7610, R158 ;  /* 0x00007610ff9e7816 */ /* 0x000fe4000000009e */
[----:B------:R-:W-:Y:S01]  /*0040*/  ELECT P3, URZ, PT ;  /* 0x0000000000ff782f */ /* 0x000fe20003860000 */
[----:B---3--:R-:W-:-:S04]  /*0050*/  UISETP.NE.U32.AND UP0, UPT, UR8, URZ, UPT ;  /* 0x000000ff0800728c */ /* 0x008fc8000bf05070 */
[----:B------:R-:W-:Y:S01]  /*0060*/  UISETP.NE.AND.EX UP0, UPT, UR9, URZ, UPT, UP0 ;  /* 0x000000ff0900728c */ /* 0x000fe2000bf05300 */
[----:B--2---:R-:W-:-:S05]  /*0070*/  SHF.R.U32.HI R159, RZ, 0x5, R170 ;  /* 0x00000005ff9f7819 */ /* 0x004fca00000116aa */
[----:B------:R-:W2:Y:S02]  /*0080*/  SHFL.IDX PT, R0, R159, RZ, 0x1f ;  /* 0x00001fff9f007589 */ /* 0x000ea400000e0000 */
[----:B--2---:R-:W-:Y:S01]  /*0090*/  R2UR UR17, R0 ;  /* 0x00000000001172ca */ /* 0x004fe200000e0000 */
[----:B-1----:R-:W-:-:S14]  /*00a0*/  BRA.U UP0, `(.L_x_0) ;  /* 0x0000000100307547 */ /* 0x002fdc000b800000 */
[----:B------:R-:W1:Y:S02]  /*00b0*/  LDCU.64 UR4, c[0x0][0x888] ;  /* 0x00011100ff0477ac */ /* 0x000e640008000a00 */
[----:B-1----:R-:W-:-:S04]  /*00c0*/  UISETP.NE.U32.AND UP0, UPT, UR4, URZ, UPT ;  /* 0x000000ff0400728c */ /* 0x002fc8000bf05070 */
[----:B------:R-:W-:-:S09]  /*00d0*/  UISETP.NE.AND.EX UP0, UPT, UR5, URZ, UPT, UP0 ;  /* 0x000000ff0500728c */ /* 0x000fd2000bf05300 */
[----:B------:R-:W-:Y:S05]  /*00e0*/  BRA.U !UP0, `(.L_x_1) ;  /* 0x0000000108147547 */ /* 0x000fea000b800000 */
[----:B------:R-:W1:Y:S01]  /*00f0*/  LDC.64 R2, c[0x0][0x888] ;  /* 0x00022200ff027b82 */ /* 0x000e620000000a00 */
[----:B------:R-:W1:Y:S02]  /*0100*/  LDCU.64 UR4, c[0x0][0x358] ;  /* 0x00006b00ff0477ac */ /* 0x000e640008000a00 */
[----:B-1----:R1:W5:Y:S01]  /*0110*/  LDG.E R73, desc[UR4][R2.64] ;  /* 0x0000000402497981 */ /* 0x002362000c1e1900 */
[----:B------:R-:W-:Y:S01]  /*0120*/  HFMA2 R158, -RZ, RZ, 0, 5.9604644775390625e-08 ;  /* 0x00000001ff9e7431 */ /* 0x000fe200000001ff */
[----:B------:R-:W-:Y:S05]  /*0130*/  BRA `(.L_x_0) ;  /* 0x00000000000c7947 */ /* 0x000fea0003800000 */
.L_x_1:
[----:B------:R-:W1:Y:S01]  /*0140*/  LDCU UR4, c[0x0][0x880] ;  /* 0x00011000ff0477ac */ /* 0x000e620008000800 */
[----:B------:R-:W-:Y:S01]  /*0150*/  HFMA2 R158, -RZ, RZ, 0, 5.9604644775390625e-08 ;  /* 0x00000001ff9e7431 */ /* 0x000fe200000001ff */
[----:B-1----:R-:W-:-:S07]  /*0160*/  MOV R73, UR4 ;  /* 0x0000000400497c02 */ /* 0x002fce0008000f00 */
.L_x_0:
[----:B------:R-:W2:Y:S02]  /*0170*/  LDCU.64 UR4, c[0x0][0x8b0] ;  /* 0x00011600ff0477ac */ /* 0x000ea40008000a00 */
[----:B--2---:R-:W-:-:S04]  /*0180*/  UISETP.NE.U32.AND UP0, UPT, UR4, URZ, UPT ;  /* 0x000000ff0400728c */ /* 0x004fc8000bf05070 */
[----:B------:R-:W-:-:S09]  /*0190*/  UISETP.NE.AND.EX UP0, UPT, UR5, URZ, UPT, UP0 ;  /* 0x000000ff0500728c */ /* 0x000fd2000bf05300 */
[----:B------:R-:W-:Y:S05]  /*01a0*/  BRA.U UP0, `(.L_x_2) ;  /* 0x0000000100287547 */ /* 0x000fea000b800000 */
[----:B------:R-:W2:Y:S02]  /*01b0*/  LDCU.64 UR4, c[0x0][0x8a8] ;  /* 0x00011500ff0477ac */ /* 0x000ea40008000a00 */
[----:B--2---:R-:W-:-:S04]  /*01c0*/  UISETP.NE.U32.AND UP0, UPT, UR4, URZ, UPT ;  /* 0x000000ff0400728c */ /* 0x004fc8000bf05070 */
[----:B------:R-:W-:-:S09]  /*01d0*/  UISETP.NE.AND.EX UP0, UPT, UR5, URZ, UPT, UP0 ;  /* 0x000000ff0500728c */ /* 0x000fd2000bf05300 */
[----:B------:R-:W-:Y:S05]  /*01e0*/  BRA.U !UP0, `(.L_x_3) ;  /* 0x0000000108107547 */ /* 0x000fea000b800000 */
[----:B------:R-:W2:Y:S01]  /*01f0*/  LDC.64 R70, c[0x0][0x8a8] ;  /* 0x00022a00ff467b82 */ /* 0x000ea20000000a00 */
[----:B------:R-:W2:Y:S02]  /*0200*/  LDCU.64 UR4, c[0x0][0x358] ;  /* 0x00006b00ff0477ac */ /* 0x000ea40008000a00 */
[----:B--2---:R2:W5:Y:S01]  /*0210*/  LDG.E R70, desc[UR4][R70.64] ;  /* 0x0000000446467981 */ /* 0x004562000c1e1900 */
[----:B------:R-:W-:Y:S05]  /*0220*/  BRA `(.L_x_2) ;  /* 0x0000000000087947 */ /* 0x000fea0003800000 */
.L_x_3:
[----:B------:R-:W2:Y:S02]  /*0230*/  LDCU UR4, c[0x0][0x8a0] ;  /* 0x00011400ff0477ac */ /* 0x000ea40008000800 */
[----:B--2---:R-:W-:Y:S02]  /*0240*/  MOV R70, UR4 ;  /* 0x0000000400467c02 */ /* 0x004fe40008000f00 */
.L_x_2:
[----:B------:R-:W-:Y:S01]  /*0250*/  IMAD.U32 R0, RZ, RZ, UR17 ;  /* 0x00000011ff007e24 */ /* 0x000fe2000f8e00ff */
[----:B------:R-:W-:Y:S04]  /*0260*/  BSSY.RECONVERGENT B0, `(.L_x_4) ;  /* 0x000000c000007945 */ /* 0x000fe80003800200 */
[C---:B------:R-:W-:Y:S02]  /*0270*/  ISETP.NE.OR P1, PT, R0.reuse, 0x1, !P3 ;  /* 0x000000010000780c */ /* 0x040fe40005f25670 */
[----:B------:R-:W-:-:S11]  /*0280*/  ISETP.NE.OR P0, PT, R0, 0x3, !P3 ;  /* 0x000000030000780c */ /* 0x000fd60005f05670 */
[----:B------:R-:W-:Y:S05]  /*0290*/  @P1 BRA `(.L_x_5) ;  /* 0x0000000000201947 */ /* 0x000fea0003800000 */
[----:B------:R-:W3:Y:S02]  /*02a0*/  LDCU.64 UR4, c[0x0][0x348] ;  /* 0x00006900ff0477ac */ /* 0x000ee40008000a00 */
[----:B---3--:R-:W-:Y:S02]  /*02b0*/  UIADD3 UR6, UP1, UPT, UR4, 0x80, URZ ;  /* 0x0000008004067890 */ /* 0x008fe4000ff3e0ff */
[----:B------:R-:W-:Y:S02]  /*02c0*/  UIADD3 UR4, UP0, UPT, UR4, 0x180, URZ ;  /* 0x0000018004047890 */ /* 0x000fe4000ff1e0ff */
[----:B------:R-:W-:Y:S02]  /*02d0*/  UIADD3.X UR7, UPT, UPT, URZ, UR5, URZ, UP1, !UPT ;  /* 0x00000005ff077290 */ /* 0x000fe40008ffe4ff */
[----:B------:R-:W-:-:S07]  /*02e0*/  UIADD3.X UR5, UPT, UPT, URZ, UR5, URZ, UP0, !UPT ;  /* 0x00000005ff057290 */ /* 0x000fce00087fe4ff */
[----:B------:R3:W-:Y:S02]  /*02f0*/  UTMACCTL.PF [UR6] ;  /* 0x00000000060079b9 */ /* 0x0007e40008040000 */
[----:B------:R3:W-:Y:S02]  /*0300*/  UTMACCTL.PF [UR4] ;  /* 0x00000000040079b9 */ /* 0x0007e40008040000 */
[----:B---3--:R-:W-:Y:S01]  /*0310*/  NOP ;  /* 0x0000000000007918 */ /* 0x008fe20000000000 */
.L_x_5:
[----:B------:R-:W-:Y:S05]  /*0320*/  BSYNC.RECONVERGENT B0 ;  /* 0x0000000000007941 */ /* 0x000fea0003800200 */
.L_x_4:
[----:B------:R-:W-:Y:S04]  /*0330*/  BSSY.RECONVERGENT B0, `(.L_x_6) ;  /* 0x000000a000007945 */ /* 0x000fe80003800200 */
        /* <DEDUP_REMOVED lines=9> */
.L_x_7:
[----:B------:R-:W-:Y:S05]  /*03d0*/  BSYNC.RECONVERGENT B0 ;  /* 0x0000000000007941 */ /* 0x000fea0003800200 */
.L_x_6:
[----:B------:R-:W3:Y:S01]  /*03e0*/  LDCU.64 UR4, c[0x0][0x888] ;  /* 0x00011100ff0477ac */ /* 0x000ee20008000a00 */
[----:B------:R-:W-:Y:S02]  /*03f0*/  UISETP.EQ.U32.AND UP1, UPT, UR8, URZ, UPT ;  /* 0x000000ff0800728c */ /* 0x000fe4000bf22070 */
[----:B------:R-:W-:Y:S02]  /*0400*/  UPLOP3.LUT UP3, UPT, UPT, UPT, UPT, 0x80, 0x8 ;  /* 0x000000000008789c */ /* 0x000fe40003f6f070 */
[----:B---3--:R-:W-:-:S04]  /*0410*/  UISETP.NE.U32.AND UP0, UPT, UR4, URZ, UPT ;  /* 0x000000ff0400728c */ /* 0x008fc8000bf05070 */
[----:B------:R-:W-:-:S04]  /*0420*/  UISETP.NE.AND.EX UP0, UPT, UR5, URZ, UPT, UP0 ;  /* 0x000000ff0500728c */ /* 0x000fc8000bf05300 */
[----:B------:R-:W-:-:S04]  /*0430*/  UISETP.EQ.OR.EX UP2, UPT, UR9, URZ, !UP0, UP1 ;  /* 0x000000ff0900728c */ /* 0x000fc8000c742710 */
[----:B------:R-:W-:-:S06]  /*0440*/  UP2UR UR4, UPR, URZ, 0x4 ;  /* 0x00000004ff047883 */ /* 0x000fcc0008000000 */
[----:B------:R-:W-:Y:S01]  /*0450*/  MOV R161, UR4 ;  /* 0x0000000400a17c02 */ /* 0x000fe20008000f00 */
[----:B------:R-:W-:Y:S06]  /*0460*/  BRA.U !UP2, `(.L_x_8) ;  /* 0x000000010a207547 */ /* 0x000fec000b800000 */
[----:B------:R-:W-:Y:S01]  /*0470*/  UISETP.NE.U32.AND UP1, UPT, UR8, URZ, UPT ;  /* 0x000000ff0800728c */ /* 0x000fe2000bf25070 */
[----:B-----5:R-:W-:Y:S01]  /*0480*/  FSETP.NEU.AND P0, PT, R73, RZ, PT ;  /* 0x000000ff4900720b */ /* 0x020fe20003f0d000 */
[----:B------:R-:W-:Y:S02]  /*0490*/  USEL UR4, URZ, 0xffffffff, UP0 ;  /* 0xffffffffff047887 */ /* 0x000fe40008000000 */
[----:B------:R-:W-:-:S10]  /*04a0*/  UISETP.NE.AND.EX UP1, UPT, UR9, URZ, UPT, UP1 ;  /* 0x000000ff0900728c */ /* 0x000fd4000bf25310 */
[----:B------:R-:W-:Y:S01]  /*04b0*/  VOTEU.ANY UP0, P0 ;  /* 0x0000000000ff7886 */ /* 0x000fe20000000100 */
[----:B------:R-:W-:-:S04]  /*04c0*/  @!UP1 USEL UR4, URZ, 0xffffffff, UP0 ;  /* 0xffffffffff049887 */ /* 0x000fc80008000000 */
[----:B------:R-:W-:-:S04]  /*04d0*/  ULOP3.LUT UR4, UR4, 0x1, URZ, 0xc0, !UPT ;  /* 0x0000000104047892 */ /* 0x000fc8000f8ec0ff */
[----:B------:R-:W-:-:S11]  /*04e0*/  UISETP.NE.U32.AND UP3, UPT, UR4, 0x1, UPT ;  /* 0x000000010400788c */ /* 0x000fd6000bf65070 */
.L_x_8:
[----:B-1----:R-:W1:Y:S01]  /*04f0*/  SHFL.IDX PT, R2, R159, RZ, 0x1f ;  /* 0x00001fff9f027589 */ /* 0x002e6200000e0000 */
[----:B------:R-:W-:-:S04]  /*0500*/  UISETP.NE.AND UP0, UPT, UR17, 0x2, UPT ;  /* 0x000000021100788c */ /* 0x000fc8000bf05270 */
[----:B------:R-:W-:Y:S01]  /*0510*/  USEL UR37, URZ, 0x1, UP0 ;  /* 0x00000001ff257887 */ /* 0x000fe20008000000 */
[----:B-1----:R-:W-:-:S13]  /*0520*/  ISETP.NE.AND P0, PT, R2, RZ, PT ;  /* 0x000000ff0200720c */ /* 0x002fda0003f05270 */
[----:B------:R-:W-:Y:S05]  /*0530*/  @P0 BRA `(.L_x_9) ;  /* 0x0000000000600947 */ /* 0x000fea0003800000 */
[----:B------:R-:W1:Y:S01]  /*0540*/  S2UR UR4, SR_CgaCtaId ;  /* 0x00000000000479c3 */ /* 0x000e620000008800 */
[----:B------:R-:W-:Y:S01]  /*0550*/  UMOV UR5, 0x400 ;  /* 0x0000040000057882 */ /* 0x000fe20000000000 */
[----:B------:R-:W-:Y:S01]  /*0560*/  UMOV UR8, 0x1 ;  /* 0x0000000100087882 */ /* 0x000fe20000000000 */
[----:B------:R-:W-:Y:S01]  /*0570*/  UMOV UR6, 0x2 ;  /* 0x0000000200067882 */ /* 0x000fe20000000000 */
[----:B------:R-:W-:-:S04]  /*0580*/  UIADD3 UR8, UPT, UPT, -UR8, 0x100000, URZ ;  /* 0x0010000008087890 */ /* 0x000fc8000fffe1ff */
[----:B------:R-:W-:Y:S02]  /*0590*/  USHF.L.U32 UR9, UR8, 0xb, URZ ;  /* 0x0000000b08097899 */ /* 0x000fe400080006ff */
[----:B------:R-:W-:Y:S02]  /*05a0*/  USHF.L.U32 UR8, UR8, 0x1, URZ ;  /* 0x0000000108087899 */ /* 0x000fe400080006ff */
[----:B------:R-:W-:-:S04]  /*05b0*/  UIADD3 UR6, UPT, UPT, -UR6, 0x100000, URZ ;  /* 0x0010000006067890 */ /* 0x000fc8000fffe1ff */
[----:B------:R-:W-:Y:S02]  /*05c0*/  USHF.L.U32 UR7, UR6, 0xb, URZ ;  /* 0x0000000b06077899 */ /* 0x000fe400080006ff */
[----:B------:R-:W-:Y:S01]  /*05d0*/  USHF.L.U32 UR6, UR6, 0x1, URZ ;  /* 0x0000000106067899 */ /* 0x000fe200080006ff */
[----:B------:R-:W-:Y:S01]  /*05e0*/  ELECT P0, URZ, PT ;  /* 0x0000000000ff782f */ /* 0x000fe20003800000 */
[----:B-1----:R-:W-:Y:S01]  /*05f0*/  ULEA UR4, UR4, UR5, 0x18 ;  /* 0x0000000504047291 */ /* 0x002fe2000f8ec0ff */
[----:B------:R-:W1:Y:S11]  /*0600*/  FENCE.VIEW.ASYNC.S ;  /* 0x00000000000073c6 */ /* 0x000e760000000000 */
[----:B-1----:R1:W3:Y:S01]  /*0610*/  SYNCS.EXCH.64 URZ, [UR4], UR8 ;  /* 0x0000000804ff75b2 */ /* 0x0022e20008000100 */
[----:B------:R1:W4:Y:S01]  /*0620*/  SYNCS.EXCH.64 URZ, [UR4+0x28], UR6 ;  /* 0x0000280604ff75b2 */ /* 0x0003220008000100 */
[----:B------:R1:W1:Y:S01]  /*0630*/  SYNCS.EXCH.64 URZ, [UR4+0x8], UR8 ;  /* 0x0000080804ff75b2 */ /* 0x0002620008000100 */
[----:B------:R1:W1:Y:S01]  /*0640*/  SYNCS.EXCH.64 URZ, [UR4+0x30], UR6 ;  /* 0x0000300604ff75b2 */ /* 0x0002620008000100 */
[----:B------:R1:W1:Y:S01]  /*0650*/  SYNCS.EXCH.64 URZ, [UR4+0x10], UR8 ;  /* 0x0000100804ff75b2 */ /* 0x0002620008000100 */
[----:B------:R1:W1:Y:S01]  /*0660*/  SYNCS.EXCH.64 URZ, [UR4+0x38], UR6 ;  /* 0x0000380604ff75b2 */ /* 0x0002620008000100 */
[----:B------:R1:W1:Y:S01]  /*0670*/  SYNCS.EXCH.64 URZ, [UR4+0x18], UR8 ;  /* 0x0000180804ff75b2 */ /* 0x0002620008000100 */
[----:B------:R1:W1:Y:S01]  /*0680*/  SYNCS.EXCH.64 URZ, [UR4+0x40], UR6 ;  /* 0x0000400604ff75b2 */ /* 0x0002620008000100 */
[----:B------:R1:W1:Y:S01]  /*0690*/  SYNCS.EXCH.64 URZ, [UR4+0x20], UR8 ;  /* 0x0000200804ff75b2 */ /* 0x0002620008000100 */
[----:B------:R1:W1:Y:S01]  /*06a0*/  SYNCS.EXCH.64 URZ, [UR4+0x48], UR6 ;  /* 0x0000480604ff75b2 */ /* 0x0002620008000100 */
[----:B------:R-:W-:Y:S01]  /*06b0*/  NOP ;  /* 0x0000000000007918 */ /* 0x000fe20000000000 */
.L_x_9:
[----:B------:R-:W2:Y:S01]  /*06c0*/  SHFL.IDX PT, R2, R159, RZ, 0x1f ;  /* 0x00001fff9f027589 */ /* 0x000ea200000e0000 */
[----:B------:R-:W-:Y:S01]  /*06d0*/  NOP ;  /* 0x0000000000007918 */ /* 0x000fe20000000000 */
[----:B--2---:R-:W-:-:S13]  /*06e0*/  ISETP.NE.AND P0, PT, R2, 0x1, PT ;  /* 0x000000010200780c */ /* 0x004fda0003f05270 */
[----:B------:R-:W-:Y:S05]  /*06f0*/  @P0 BRA `(.L_x_10) ;  /* 0x0000000000480947 */ /* 0x000fea0003800000 */
[----:B-1----:R-:W1:Y:S01]  /*0700*/  S2UR UR4, SR_CgaCtaId ;  /* 0x00000000000479c3 */ /* 0x002e620000008800 */
        /* <DEDUP_REMOVED lines=12> */
[----:B-1----:R2:W1:Y:S01]  /*07d0*/  SYNCS.EXCH.64 URZ, [UR4+0x50], UR8 ;  /* 0x0000500804ff75b2 */ /* 0x0024620008000100 */
[----:B------:R2:W1:Y:S01]  /*07e0*/  SYNCS.EXCH.64 URZ, [UR4+0x60], UR6 ;  /* 0x0000600604ff75b2 */ /* 0x0004620008000100 */
[----:B------:R2:W1:Y:S01]  /*07f0*/  SYNCS.EXCH.64 URZ, [UR4+0x58], UR8 ;  /* 0x0000580804ff75b2 */ /* 0x0004620008000100 */
[----:B------:R2:W1:Y:S02]  /*0800*/  SYNCS.EXCH.64 URZ, [UR4+0x68], UR6 ;  /* 0x0000680604ff75b2 */ /* 0x0004640008000100 */
[----:B--2---:R-:W-:Y:S01]  /*0810*/  NOP ;  /* 0x0000000000007918 */ /* 0x004fe20000000000 */
.L_x_10:
[----:B------:R-:W2:Y:S01]  /*0820*/  SHFL.IDX PT, R2, R159, RZ, 0x1f ;  /* 0x00001fff9f027589 */ /* 0x000ea200000e0000 */
[----:B------:R-:W-:Y:S01]  /*0830*/  NOP ;  /* 0x0000000000007918 */ /* 0x000fe20000000000 */
[----:B--2---:R-:W-:-:S13]  /*0840*/  ISETP.NE.AND P0, PT, R2, 0x3, PT ;  /* 0x000000030200780c */ /* 0x004fda0003f05270 */
[----:B------:R-:W-:Y:S05]  /*0850*/  @P0 BRA `(.L_x_11) ;  /* 0x0000000000300947 */ /* 0x000fea0003800000 */
[----:B-1----:R-:W1:Y:S01]  /*0860*/  S2UR UR6, SR_CgaCtaId ;  /* 0x00000000000679c3 */ /* 0x002e620000008800 */
[----:B------:R-:W-:Y:S01]  /*0870*/  UMOV UR4, 0x400 ;  /* 0x0000040000047882 */ /* 0x000fe20000000000 */
[----:B------:R-:W-:Y:S01]  /*0880*/  UMOV UR5, 0x20 ;  /* 0x0000002000057882 */ /* 0x000fe20000000000 */
[----:B------:R-:W-:Y:S01]  /*0890*/  ELECT P0, URZ, PT ;  /* 0x0000000000ff782f */ /* 0x000fe20003800000 */
[----:B-1----:R-:W-:Y:S02]  /*08a0*/  ULEA UR6, UR6, UR4, 0x18 ;  /* 0x0000000406067291 */ /* 0x002fe4000f8ec0ff */
[----:B------:R-:W-:-:S04]  /*08b0*/  UIADD3 UR4, UPT, UPT, -UR5, 0x100000, URZ ;  /* 0x0010000005047890 */ /* 0x000fc8000fffe1ff */
[----:B------:R-:W-:Y:S02]  /*08c0*/  USHF.L.U32 UR5, UR4, 0xb, URZ ;  /* 0x0000000b04057899 */ /* 0x000fe400080006ff */
[----:B------:R-:W-:Y:S01]  /*08d0*/  USHF.L.U32 UR4, UR4, 0x1, URZ ;  /* 0x0000000104047899 */ /* 0x000fe200080006ff */
[----:B------:R-:W1:Y:S11]  /*08e0*/  FENCE.VIEW.ASYNC.S ;  /* 0x00000000000073c6 */ /* 0x000e760000000000 */
[----:B-1----:R2:W1:Y:S01]  /*08f0*/  SYNCS.EXCH.64 URZ, [UR6+0x70], UR4 ;  /* 0x0000700406ff75b2 */ /* 0x0024620008000100 */
[----:B------:R2:W1:Y:S02]  /*0900*/  SYNCS.EXCH.64 URZ, [UR6+0x78], UR4 ;  /* 0x0000780406ff75b2 */ /* 0x0004640008000100 */
[----:B--2---:R-:W-:Y:S01]  /*0910*/  NOP ;  /* 0x0000000000007918 */ /* 0x004fe20000000000 */
.L_x_11:
[----:B------:R-:W2:Y:S01]  /*0920*/  SHFL.IDX PT, R2, R159, RZ, 0x1f ;  /* 0x00001fff9f027589 */ /* 0x000ea200000e0000 */
[----:B------:R-:W-:Y:S01]  /*0930*/  NOP ;  /* 0x0000000000007918 */ /* 0x000fe20000000000 */
[----:B--2---:R-:W-:-:S13]  /*0940*/  ISETP.NE.AND P0, PT, R2, 0x4, PT ;  /* 0x000000040200780c */ /* 0x004fda0003f05270 */
[----:B------:R-:W-:Y:S05]  /*0950*/  @P0 BRA `(.L_x_12) ;  /* 0x00000000004c0947 */ /* 0x000fea0003800000 */
[----:B-1----:R-:W1:Y:S01]  /*0960*/  S2UR UR6, SR_CgaCtaId ;  /* 0x00000000000679c3 */ /* 0x002e620000008800 */
[----:B------:R-:W-:Y:S01]  /*0970*/  UMOV UR4, 0x1e0 ;  /* 0x000001e000047882 */ /* 0x000fe20000000000 */
[----:B------:R-:W-:Y:S01]  /*0980*/  UMOV UR5, 0x400 ;  /* 0x0000040000057882 */ /* 0x000fe20000000000 */
[----:B------:R-:W-:Y:S01]  /*0990*/  USEL UR4, UR4, 0x1a0, UP3 ;  /* 0x000001a004047887 */ /* 0x000fe20009800000 */
[----:B------:R-:W-:Y:S01]  /*09a0*/  UMOV UR8, 0x1 ;  /* 0x0000000100087882 */ /* 0x000fe20000000000 */
[----:B------:R-:W-:Y:S01]  /*09b0*/  ELECT P0, URZ, PT ;  /* 0x0000000000ff782f */ /* 0x000fe20003800000 */
[----:B------:R-:W-:-:S04]  /*09c0*/  UIADD3 UR8, UPT, UPT, -UR8, 0x100000, URZ ;  /* 0x0010000008087890 */ /* 0x000fc8000fffe1ff */
[----:B------:R-:W-:Y:S02]  /*09d0*/  USHF.L.U32 UR9, UR8, 0xb, URZ ;  /* 0x0000000b08097899 */ /* 0x000fe400080006ff */
[----:B------:R-:W-:Y:S02]  /*09e0*/  USHF.L.U32 UR8, UR8, 0x1, URZ ;  /* 0x0000000108087899 */ /* 0x000fe400080006ff */
[----:B-1----:R-:W-:Y:S02]  /*09f0*/  ULEA UR6, UR6, UR5, 0x18 ;  /* 0x0000000506067291 */ /* 0x002fe4000f8ec0ff */
[----:B------:R-:W-:-:S04]  /*0a00*/  UIADD3 UR4, UPT, UPT, -UR4, 0x100000, URZ ;  /* 0x0010000004047890 */ /* 0x000fc8000fffe1ff */
[----:B------:R-:W-:Y:S02]  /*0a10*/  USHF.L.U32 UR5, UR4, 0xb, URZ ;  /* 0x0000000b04057899 */ /* 0x000fe400080006ff */
[----:B------:R-:W-:Y:S01]  /*0a20*/  USHF.L.U32 UR4, UR4, 0x1, URZ ;  /* 0x0000000104047899 */ /* 0x000fe200080006ff */
[----:B------:R-:W1:Y:S03]  /*0a30*/  FENCE.VIEW.ASYNC.S ;  /* 0x00000000000073c6 */ /* 0x000e660000000000 */
[----:B-1----:R2:W1:Y:S08]  /*0a40*/  SYNCS.EXCH.64 URZ, [UR6+0x80], UR8 ;  /* 0x0000800806ff75b2 */ /* 0x0024700008000100 */
[----:B------:R2:W1:Y:S01]  /*0a50*/  SYNCS.EXCH.64 URZ, [UR6+0x90], UR4 ;  /* 0x0000900406ff75b2 */ /* 0x0004620008000100 */
[----:B------:R2:W1:Y:S01]  /*0a60*/  SYNCS.EXCH.64 URZ, [UR6+0x88], UR8 ;  /* 0x0000880806ff75b2 */ /* 0x0004620008000100 */
[----:B------:R2:W1:Y:S02]  /*0a70*/  SYNCS.EXCH.64 URZ, [UR6+0x98], UR4 ;  /* 0x0000980406ff75b2 */ /* 0x0004640008000100 */
[----:B--2---:R-:W-:Y:S01]  /*0a80*/  NOP ;  /* 0x0000000000007918 */ /* 0x004fe20000000000 */
.L_x_12:
        /* <DEDUP_REMOVED lines=20> */
[----:B------:R2:W1:Y:S01]  /*0bd0*/  SYNCS.EXCH.64 URZ, [UR4+0xc8], UR6 ;  /* 0x0000c80604ff75b2 */ /* 0x0004620008000100 */
[----:B------:R2:W1:Y:S01]  /*0be0*/  SYNCS.EXCH.64 URZ, [UR4+0xb0], UR8 ;  /* 0x0000b00804ff75b2 */ /* 0x0004620008000100 */
[----:B------:R2:W1:Y:S01]  /*0bf0*/  SYNCS.EXCH.64 URZ, [UR4+0xd0], UR6 ;  /* 0x0000d00604ff75b2 */ /* 0x0004620008000100 */
[----:B------:R2:W1:Y:S01]  /*0c00*/  SYNCS.EXCH.64 URZ, [UR4+0xb8], UR8 ;  /* 0x0000b80804ff75b2 */ /* 0x0004620008000100 */
[----:B------:R2:W1:Y:S02]  /*0c10*/  SYNCS.EXCH.64 URZ, [UR4+0xd8], UR6 ;  /* 0x0000d80604ff75b2 */ /* 0x0004640008000100 */
[----:B--2---:R-:W-:Y:S01]  /*0c20*/  NOP ;  /* 0x0000000000007918 */ /* 0x004fe20000000000 */
.L_x_13:
[----:B------:R-:W2:Y:S01]  /*0c30*/  SHFL.IDX PT, R2, R159, RZ, 0x1f ;  /* 0x00001fff9f027589 */ /* 0x000ea200000e0000 */
[----:B------:R-:W1:Y:S01]  /*0c40*/  S2UR UR45, SR_CgaCtaId ;  /* 0x00000000002d79c3 */ /* 0x000e620000008800 */
[----:B------:R-:W-:Y:S01]  /*0c50*/  NOP ;  /* 0x0000000000007918 */ /* 0x000fe20000000000 */
[----:B--2---:R-:W-:-:S13]  /*0c60*/  ISETP.NE.AND P0, PT, R2, 0x3, PT ;  /* 0x000000030200780c */ /* 0x004fda0003f05270 */
[----:B-1----:R-:W-:Y:S05]  /*0c70*/  @P0 BRA `(.L_x_14) ;  /* 0x0000000000340947 */ /* 0x002fea0003800000 */
[----:B------:R-:W-:Y:S01]  /*0c80*/  UMOV UR4, 0x400 ;  /* 0x0000040000047882 */ /* 0x000fe20000000000 */
[----:B------:R-:W-:Y:S01]  /*0c90*/  UMOV UR6, 0x20 ;  /* 0x0000002000067882 */ /* 0x000fe20000000000 */
[----:B------:R-:W-:Y:S02]  /*0ca0*/  ULEA UR4, UR45, UR4, 0x18 ;  /* 0x000000042d047291 */ /* 0x000fe4000f8ec0ff */
[----:B------:R-:W-:-:S04]  /*0cb0*/  UIADD3 UR6, UPT, UPT, -UR6, 0x100000, URZ ;  /* 0x0010000006067890 */ /* 0x000fc8000fffe1ff */
[----:B------:R-:W-:Y:S02]  /*0cc0*/  USHF.L.U32 UR7, UR6, 0xb, URZ ;  /* 0x0000000b06077899 */ /* 0x000fe400080006ff */
[----:B------:R-:W-:Y:S01]  /*0cd0*/  USHF.L.U32 UR6, UR6, 0x1, URZ ;  /* 0x0000000106067899 */ /* 0x000fe200080006ff */
[----:B------:R-:W-:Y:S01]  /*0ce0*/  ELECT P0, URZ, PT ;  /* 0x0000000000ff782f */ /* 0x000fe20003800000 */
[----:B------:R-:W1:Y:S10]  /*0cf0*/  FENCE.VIEW.ASYNC.S ;  /* 0x00000000000073c6 */ /* 0x000e740000000000 */
[----:B-1----:R1:W2:Y:S01]  /*0d00*/  SYNCS.EXCH.64 URZ, [UR4+0xe0], UR6 ;  /* 0x0000e00604ff75b2 */ /* 0x0022a20008000100 */
[----:B------:R1:W1:Y:S01]  /*0d10*/  SYNCS.EXCH.64 URZ, [UR4+0xf0], UR6 ;  /* 0x0000f00604ff75b2 */ /* 0x0002620008000100 */
[----:B------:R1:W1:Y:S01]  /*0d20*/  SYNCS.EXCH.64 URZ, [UR4+0xe8], UR6 ;  /* 0x0000e80604ff75b2 */ /* 0x0002620008000100 */
[----:B------:R1:W1:Y:S01]  /*0d30*/  SYNCS.EXCH.64 URZ, [UR4+0xf8], UR6 ;  /* 0x0000f80604ff75b2 */ /* 0x0002620008000100 */
[----:B------:R-:W-:Y:S01]  /*0d40*/  NOP ;  /* 0x0000000000007918 */ /* 0x000fe20000000000 */
.L_x_14:
[----:B-1----:R-:W1:Y:S01]  /*0d50*/  LDCU UR4, c[0x0][0x36c] ;  /* 0x00006d80ff0477ac */ /* 0x002e620008000800 */
[----:B------:R-:W-:Y:S01]  /*0d60*/  ISETP.NE.OR P3, PT, R0, 0x2, !P3 ;  /* 0x000000020000780c */ /* 0x000fe20005f65670 */
[----:B------:R-:W-:Y:S01]  /*0d70*/  NOP ;  /* 0x0000000000007918 */ /* 0x000fe20000000000 */
[----:B------:R-:W-:Y:S01]  /*0d80*/  LOP3.LUT R0, R170, 0x1f, RZ, 0xc0, !PT ;  /* 0x0000001faa007812 */ /* 0x000fe200078ec0ff */
[----:B------:R-:W-:Y:S02]  /*0d90*/  UISETP.NE.AND UP4, UPT, UR17, URZ, UPT ;  /* 0x000000ff1100728c */ /* 0x000fe4000bf85270 */
[----:B-1----:R-:W-:-:S09]  /*0da0*/  UISETP.EQ.U32.AND UP5, UPT, UR4, 0x1, UPT ;  /* 0x000000010400788c */ /* 0x002fd2000bfa2070 */
[----:B------:R-:W-:Y:S05]  /*0db0*/  BRA.U !UP5, `(.L_x_15) ;  /* 0x000000010d087547 */ /* 0x000fea000b800000 */
[----:B--234-:R-:W-:Y:S01]  /*0dc0*/  UCGABAR_ARV ;  /* 0x00000000000079c7 */ /* 0x01cfe20008000000 */
[----:B------:R-:W-:Y:S05]  /*0dd0*/  BRA `(.L_x_16) ;  /* 0x0000000000047947 */ /* 0x000fea0003800000 */
.L_x_15:
[----:B--234-:R-:W-:Y:S01]  /*0de0*/  NOP ;  /* 0x0000000000007918 */ /* 0x01cfe20000000000 */
.L_x_16:
[----:B------:R-:W1:Y:S01]  /*0df0*/  S2UR UR7, SR_CTAID.X ;  /* 0x00000000000779c3 */ /* 0x000e620000002500 */
[----:B------:R-:W-:-:S05]  /*0e00*/  CS2R.32 R160, SR_CgaSize ;  /* 0x0000000000a07805 */ /* 0x000fca0000008a00 */
[----:B------:R-:W-:-:S05]  /*0e10*/  IMAD R160, R160, -0xa0, RZ ;  /* 0xffffff60a0a07824 */ /* 0x000fca00078e02ff */
[----:B------:R-:W-:-:S14]  /*0e20*/  R2UR UR5, R160 ;  /* 0x00000000a00572ca */ /* 0x000fdc00000e0000 */
[----:B------:R-:W2:Y:S01]  /*0e30*/  LDCU UR5, c[0x0][UR5+0x2b0] ;  /* 0x00005600050577ac */ /* 0x000ea20008000800 */
[----:B------:R-:W-:-:S05]  /*0e40*/  CS2R.32 R160, SR_CgaSize ;  /* 0x0000000000a07805 */ /* 0x000fca0000008a00 */
[----:B------:R-:W-:-:S05]  /*0e50*/  IMAD R160, R160, -0xa0, RZ ;  /* 0xffffff60a0a07824 */ /* 0x000fca00078e02ff */
[----:B------:R-:W-:-:S14]  /*0e60*/  R2UR UR4, R160 ;  /* 0x00000000a00472ca */ /* 0x000fdc00000e0000 */
[----:B------:R-:W3:Y:S01]  /*0e70*/  LDCU UR4, c[0x0][UR4+0x2b4] ;  /* 0x00005680040477ac */ /* 0x000ee20008000800 */
[----:B------:R-:W4:Y:S01]  /*0e80*/  S2UR UR8, SR_CTAID.Y ;  /* 0x00000000000879c3 */ /* 0x000f220000002600 */
[----:B------:R-:W-:-:S05]  /*0e90*/  CS2R.32 R160, SR_CgaSize ;  /* 0x0000000000a07805 */ /* 0x000fca0000008a00 */
[----:B------:R-:W-:-:S05]  /*0ea0*/  IMAD R160, R160, -0xa0, RZ ;  /* 0xffffff60a0a07824 */ /* 0x000fca00078e02ff */
[----:B------:R-:W-:-:S14]  /*0eb0*/  R2UR UR9, R160 ;  /* 0x00000000a00972ca */ /* 0x000fdc00000e0000 */
[----:B------:R-:W3:Y:S01]  /*0ec0*/  LDCU UR9, c[0x0][UR9+0x2a0] ;  /* 0x00005400090977ac */ /* 0x000ee20008000800 */
[----:B------:R-:W3:Y:S01]  /*0ed0*/  LDCU UR21, c[0x0][0xb24] ;  /* 0x00016480ff1577ac */ /* 0x000ee20008000800 */
[----:B------:R-:W1:Y:S01]  /*0ee0*/  S2UR UR36, SR_CTAID.Z ;  /* 0x00000000002479c3 */ /* 0x000e620000002700 */
[----:B------:R-:W-:-:S05]  /*0ef0*/  CS2R.32 R160, SR_CgaSize ;  /* 0x0000000000a07805 */ /* 0x000fca0000008a00 */
[----:B------:R-:W-:-:S05]  /*0f00*/  IMAD R160, R160, -0xa0, RZ ;  /* 0xffffff60a0a07824 */ /* 0x000fca00078e02ff */
[----:B------:R-:W-:-:S14]  /*0f10*/  R2UR UR63, R160 ;  /* 0x00000000a03f72ca */ /* 0x000fdc00000e0000 */
[----:B------:R-:W3:Y:S01]  /*0f20*/  LDCU UR63, c[0x0][UR63+0x2a4] ;  /* 0x000054803f3f77ac */ /* 0x000ee20008000800 */
[----:B------:R-:W3:Y:S01]  /*0f30*/  LDCU UR42, c[0x0][0xb24] ;  /* 0x00016480ff2a77ac */ /* 0x000ee20008000800 */
[----:B-1----:R-:W-:Y:S01]  /*0f40*/  I2FP.F32.U32 R3, UR7 ;  /* 0x0000000700037c45 */ /* 0x002fe20008201000 */
[----:B------:R-:W1:Y:S04]  /*0f50*/  LDCU UR28, c[0x0][0xb30] ;  /* 0x00016600ff1c77ac */ /* 0x000e680008000800 */
[----:B--2---:R-:W-:Y:S01]  /*0f60*/  FMUL R3, R3, UR5 ;  /* 0x0000000503037c20 */ /* 0x004fe20008400000 */
[----:B------:R-:W-:Y:S01]  /*0f70*/  USHF.L.U32 UR26, UR45, 0xb, URZ ;  /* 0x0000000b2d1a7899 */ /* 0x000fe200080006ff */
[----:B----4-:R-:W-:Y:S01]  /*0f80*/  I2FP.F32.U32 R2, UR8 ;  /* 0x0000000800027c45 */ /* 0x010fe20008201000 */
[----:B---3--:R-:W-:-:S03]  /*0f90*/  UISETP.GE.AND UP2, UPT, UR21, 0x1, UPT ;  /* 0x000000011500788c */ /* 0x008fc6000bf46270 */
[----:B------:R-:W2:Y:S01]  /*0fa0*/  F2I.U32.TRUNC.NTZ R3, R3 ;  /* 0x0000000300037305 */ /* 0x000ea2000020f000 */
[----:B------:R-:W-:Y:S01]  /*0fb0*/  UMOV UR16, UR7 ;  /* 0x0000000700107c82 */ /* 0x000fe20008000000 */
[----:B------:R-:W-:Y:S01]  /*0fc0*/  FMUL R2, R2, UR4 ;  /* 0x0000000402027c20 */ /* 0x000fe20008400000 */
[----:B------:R-:W-:-:S05]  /*0fd0*/  UMOV UR20, UR8 ;  /* 0x0000000800147c82 */ /* 0x000fca0008000000 */
[----:B------:R-:W3:Y:S01]  /*0fe0*/  F2I.U32.TRUNC.NTZ R2, R2 ;  /* 0x0000000200027305 */ /* 0x000ee2000020f000 */
[----:B--2---:R-:W-:Y:S02]  /*0ff0*/  R2UR UR4, R3 ;  /* 0x00000000030472ca */ /* 0x004fe400000e0000 */
[----:B---3--:R-:W-:Y:S02]  /*1000*/  R2UR UR6, R2 ;  /* 0x00000000020672ca */ /* 0x008fe400000e0000 */
[----:B------:R-:W-:-:S09]  /*1010*/  PRMT R2, RZ, 0x7610, R2 ;  /* 0x00007610ff027816 */ /* 0x000fd20000000002 */
[----:B------:R-:W-:-:S04]  /*1020*/  UIADD3 UR5, UPT, UPT, -UR4, URZ, URZ ;  /* 0x000000ff04057290 */ /* 0x000fc8000fffe1ff */
[----:B------:R-:W-:Y:S02]  /*1030*/  UIMAD UR5, UR9, UR5, UR7 ;  /* 0x00000005090572a4 */ /* 0x000fe4000f8e0207 */
[----:B------:R-:W-:-:S04]  /*1040*/  UIADD3 UR4, UPT, UPT, -UR6, URZ, URZ ;  /* 0x000000ff06047290 */ /* 0x000fc8000fffe1ff */
[----:B------:R-:W-:Y:S01]  /*1050*/  IMAD.U32 R160, RZ, RZ, UR5 ;  /* 0x00000005ffa07e24 */ /* 0x000fe2000f8e00ff */
[----:B------:R-:W-:Y:S01]  /*1060*/  UIMAD UR63, UR63, UR4, UR8 ;  /* 0x000000043f3f72a4 */ /* 0x000fe2000f8e0208 */
[----:B-1----:R-:W-:Y:S11]  /*1070*/  BRA.U UP4, `(.L_x_17) ;  /* 0x0000000104287547 */ /* 0x002ff6000b800000 */
[----:B------:R-:W-:Y:S01]  /*1080*/  R2UR UR4, R160 ;  /* 0x00000000a00472ca */ /* 0x000fe200000e0000 */
[----:B------:R-:W-:Y:S02]  /*1090*/  UISETP.NE.AND UP0, UPT, UR63, URZ, UPT ;  /* 0x000000ff3f00728c */ /* 0x000fe4000bf05270 */
[----:B------:R-:W-:-:S10]  /*10a0*/  UISETP.NE.AND UP1, UPT, UR63, 0x1, UPT ;  /* 0x000000013f00788c */ /* 0x000fd4000bf25270 */
[----:B------:R-:W-:-:S04]  /*10b0*/  UISETP.EQ.OR UP0, UPT, UR4, URZ, !UP0 ;  /* 0x000000ff0400728c */ /* 0x000fc8000c702670 */
[----:B------:R-:W-:Y:S02]  /*10c0*/  USEL UR5, URZ, 0x1, !UP0 ;  /* 0x00000001ff057887 */ /* 0x000fe4000c000000 */
[----:B------:R-:W-:Y:S02]  /*10d0*/  UISETP.NE.AND UP0, UPT, UR4, URZ, UPT ;  /* 0x000000ff0400728c */ /* 0x000fe4000bf05270 */
[----:B------:R-:W-:-:S04]  /*10e0*/  USEL UR4, URZ, 0x2, UP1 ;  /* 0x00000002ff047887 */ /* 0x000fc80008800000 */
[----:B------:R-:W-:-:S04]  /*10f0*/  USEL UR4, UR4, 0x2, UP0 ;  /* 0x0000000204047887 */ /* 0x000fc80008000000 */
[----:B------:R-:W-:-:S06]  /*1100*/  UIADD3 UR4, UPT, UPT, UR5, UR4, URZ ;  /* 0x0000000405047290 */ /* 0x000fcc000fffe0ff */
[----:B------:R-:W-:Y:S02]  /*1110*/  MOV R2, UR4 ;  /* 0x0000000400027c02 */ /* 0x000fe40008000f00 */
.L_x_17:
[----:B------:R-:W-:Y:S05]  /*1120*/  BRA.U !UP2, `(.L_x_18) ;  /* 0x000000010ad47547 */ /* 0x000fea000b800000 */
[----:B------:R-:W1:Y:S01]  /*1130*/  LDCU.128 UR12, c[0x0][0xb10] ;  /* 0x00016200ff0c77ac */ /* 0x000e620008000c00 */
[----:B------:R-:W2:Y:S01]  /*1140*/  LDCU UR6, c[0x0][0x370] ;  /* 0x00006e00ff0677ac */ /* 0x000ea20008000800 */
[----:B------:R-:W3:Y:S01]  /*1150*/  LDCU UR5, c[0x0][0x374] ;  /* 0x00006e80ff0577ac */ /* 0x000ee20008000800 */
[----:B------:R-:W4:Y:S01]  /*1160*/  LDCU UR27, c[0x0][0xb0c] ;  /* 0x00016180ff1b77ac */ /* 0x000f220008000800 */
[----:B------:R-:W4:Y:S01]  /*1170*/  LDCU UR4, c[0x0][0xb20] ;  /* 0x00016400ff0477ac */ /* 0x000f220008000800 */
[----:B------:R-:W4:Y:S01]  /*1180*/  LDCU.64 UR8, c[0x0][0xb28] ;  /* 0x00016500ff0877ac */ /* 0x000f220008000a00 */
[----:B-1----:R-:W-:Y:S02]  /*1190*/  UISETP.NE.AND UP0, UPT, UR14, 0x1, UPT ;  /* 0x000000010e00788c */ /* 0x002fe4000bf05270 */
[----:B---3--:R-:W-:Y:S02]  /*11a0*/  UIMAD.WIDE.U32 UR10, UR5, UR15, URZ ;  /* 0x0000000f050a72a5 */ /* 0x008fe4000f8e00ff */
[----:B--2---:R-:W-:-:S02]  /*11b0*/  UIMAD.WIDE.U32 UR22, UR6, UR12, URZ ;  /* 0x0000000c061672a5 */ /* 0x004fc4000f8e00ff */
[----:B----4-:R-:W-:Y:S02]  /*11c0*/  UISETP.NE.AND UP1, UPT, UR27, 0x1, UPT ;  /* 0x000000011b00788c */ /* 0x010fe4000bf25270 */
[----:B------:R-:W-:Y:S01]  /*11d0*/  UISETP.NE.AND UP2, UPT, UR21, 0x1, UPT ;  /* 0x000000011500788c */ /* 0x000fe2000bf45270 */
[----:B------:R-:W-:Y:S02]  /*11e0*/  UMOV UR10, UR11 ;  /* 0x0000000b000a7c82 */ /* 0x000fe40008000000 */
[----:B------:R-:W-:Y:S01]  /*11f0*/  UMOV UR22, UR23 ;  /* 0x0000001700167c82 */ /* 0x000fe20008000000 */
[----:B------:R-:W-:Y:S02]  /*1200*/  @UP0 USHF.R.U32.HI UR5, URZ, UR4, UR10 ;  /* 0x00000004ff050299 */ /* 0x000fe4000801160a */
[----:B------:R-:W-:Y:S02]  /*1210*/  UIMAD.WIDE.U32 UR24, UR20, UR15, URZ ;  /* 0x0000000f141872a5 */ /* 0x000fe4000f8e00ff */
[----:B------:R-:W-:-:S02]  /*1220*/  UIMAD.WIDE.U32 UR10, UR5, UR8, URZ ;  /* 0x00000008050a72a5 */ /* 0x000fc4000f8e00ff */
[----:B------:R-:W-:Y:S02]  /*1230*/  @UP1 USHF.R.U32.HI UR6, URZ, UR13, UR22 ;  /* 0x0000000dff061299 */ /* 0x000fe40008011616 */
[----:B------:R-:W-:Y:S02]  /*1240*/  UIMAD.WIDE.U32 UR18, UR16, UR12, URZ ;  /* 0x0000000c101272a5 */ /* 0x000fe4000f8e00ff */
[----:B------:R-:W-:Y:S01]  /*1250*/  UIMAD.WIDE.U32 UR22, UR6, UR8, URZ ;  /* 0x00000008061672a5 */ /* 0x000fe2000f8e00ff */
[----:B------:R-:W-:Y:S01]  /*1260*/  UMOV UR24, UR25 ;  /* 0x0000001900187c82 */ /* 0x000fe20008000000 */
[----:B------:R-:W-:Y:S01]  /*1270*/  UMOV UR10, UR11 ;  /* 0x0000000b000a7c82 */ /* 0x000fe20008000000 */
[----:B------:R-:W-:Y:S02]  /*1280*/  USHF.R.U32.HI UR24, URZ, UR4, UR24 ;  /* 0x00000004ff187299 */ /* 0x000fe40008011618 */
[----:B------:R-:W-:Y:S02]  /*1290*/  @UP2 USHF.R.U32.HI UR5, URZ, UR9, UR10 ;  /* 0x00000009ff052299 */ /* 0x000fe4000801160a */
[----:B------:R-:W-:Y:S01]  /*12a0*/  UMOV UR7, UR23 ;  /* 0x0000001700077c82 */ /* 0x000fe20008000000 */
[----:B------:R-:W-:Y:S01]  /*12b0*/  UMOV UR18, UR19 ;  /* 0x0000001300127c82 */ /* 0x000fe20008000000 */
[----:B------:R-:W-:-:S02]  /*12c0*/  @UP2 USHF.R.U32.HI UR6, URZ, UR9, UR7 ;  /* 0x00000009ff062299 */ /* 0x000fc40008011607 */
[----:B------:R-:W-:Y:S02]  /*12d0*/  USHF.R.U32.HI UR13, URZ, UR13, UR18 ;  /* 0x0000000dff0d7299 */ /* 0x000fe40008011612 */
[----:B------:R-:W-:Y:S02]  /*12e0*/  USEL UR4, UR20, UR24, !UP0 ;  /* 0x0000001814047287 */ /* 0x000fe4000c000000 */
[----:B------:R-:W-:Y:S02]  /*12f0*/  UIMAD UR7, UR5, UR21, URZ ;  /* 0x00000015050772a4 */ /* 0x000fe4000f8e02ff */
[----:B------:R-:W-:Y:S02]  /*1300*/  USEL UR5, UR16, UR13, !UP1 ;  /* 0x0000000d10057287 */ /* 0x000fe4000c800000 */
[----:B------:R-:W-:Y:S02]  /*1310*/  UIMAD UR12, UR6, UR21, URZ ;  /* 0x00000015060c72a4 */ /* 0x000fe4000f8e02ff */
[----:B------:R-:W-:-:S02]  /*1320*/  UISETP.GE.AND UP0, UPT, UR4, UR7, UPT ;  /* 0x000000070400728c */ /* 0x000fc4000bf06270 */
[----:B------:R-:W-:Y:S02]  /*1330*/  UIMAD.WIDE.U32 UR10, UR4, UR8, URZ ;  /* 0x00000008040a72a5 */ /* 0x000fe4000f8e00ff */
[----:B------:R-:W-:Y:S02]  /*1340*/  UISETP.GE.OR UP0, UPT, UR5, UR12, UP0 ;  /* 0x0000000c0500728c */ /* 0x000fe40008706670 */
[----:B------:R-:W-:Y:S02]  /*1350*/  UIMAD.WIDE.U32 UR12, UR5, UR8, URZ ;  /* 0x00000008050c72a5 */ /* 0x000fe4000f8e00ff */
[----:B------:R-:W-:Y:S01]  /*1360*/  UIADD3 UR10, UPT, UPT, -UR4, URZ, URZ ;  /* 0x000000ff040a7290 */ /* 0x000fe2000fffe1ff */
[----:B------:R-:W-:Y:S01]  /*1370*/  UMOV UR8, UR11 ;  /* 0x0000000b00087c82 */ /* 0x000fe20008000000 */
[----:B------:R-:W-:Y:S02]  /*1380*/  UIADD3 UR11, UPT, UPT, -UR5, URZ, URZ ;  /* 0x000000ff050b7290 */ /* 0x000fe4000fffe1ff */
[----:B------:R-:W-:-:S03]  /*1390*/  USHF.R.U32.HI UR8, URZ, UR9, UR8 ;  /* 0x00000009ff087299 */ /* 0x000fc60008011608 */
[----:B------:R-:W-:Y:S01]  /*13a0*/  @!UP0 UMOV UR7, UR13 ;  /* 0x0000000d00078c82 */ /* 0x000fe20008000000 */
[----:B------:R-:W-:Y:S02]  /*13b0*/  UIMAD UR20, UR14, UR10, UR20 ;  /* 0x0000000a0e1472a4 */ /* 0x000fe4000f8e0214 */
[----:B------:R-:W-:Y:S02]  /*13c0*/  USEL UR8, UR4, UR8, !UP2 ;  /* 0x0000000804087287 */ /* 0x000fe4000d000000 */
[----:B------:R-:W-:Y:S02]  /*13d0*/  @!UP0 USHF.R.U32.HI UR7, URZ, UR9, UR7 ;  /* 0x00000009ff078299 */ /* 0x000fe40008011607 */
[----:B------:R-:W-:Y:S02]  /*13e0*/  UIADD3 UR9, UPT, UPT, -UR8, URZ, URZ ;  /* 0x000000ff08097290 */ /* 0x000fe4000fffe1ff */
[----:B------:R-:W-:Y:S02]  /*13f0*/  @!UP0 USEL UR7, UR5, UR7, !UP2 ;  /* 0x0000000705078287 */ /* 0x000fe4000d000000 */
[----:B------:R-:W-:-:S02]  /*1400*/  UIMAD UR9, UR21, UR9, UR4 ;  /* 0x00000009150972a4 */ /* 0x000fc4000f8e0204 */
[----:B------:R-:W-:Y:S02]  /*1410*/  @!UP0 UIADD3 UR8, UPT, UPT, UR8, -UR7, URZ ;  /* 0x8000000708088290 */ /* 0x000fe4000fffe0ff */
[----:B------:R-:W-:Y:S02]  /*1420*/  @!UP0 UIMAD UR6, UR9, UR6, UR7 ;  /* 0x00000006090682a4 */ /* 0x000fe4000f8e0207 */
[----:B------:R-:W-:Y:S02]  /*1430*/  @!UP0 UIMAD UR4, UR8, UR21, UR5 ;  /* 0x00000015080482a4 */ /* 0x000fe4000f8e0205 */
[----:B------:R-:W-:Y:S02]  /*1440*/  UIMAD UR16, UR27, UR11, UR16 ;  /* 0x0000000b1b1072a4 */ /* 0x000fe4000f8e0210 */
[----:B------:R-:W-:Y:S01]  /*1450*/  UIMAD UR20, UR4, UR14, UR20 ;  /* 0x0000000e041472a4 */ /* 0x000fe2000f8e0214 */
[----:B------:R-:W-:Y:S02]  /*1460*/  @!UP0 UMOV UR5, UR6 ;  /* 0x0000000600058c82 */ /* 0x000fe40008000000 */
[----:B------:R-:W-:-:S12]  /*1470*/  UIMAD UR16, UR5, UR27, UR16 ;  /* 0x0000001b051072a4 */ /* 0x000fd8000f8e0210 */
.L_x_18:
[----:B------:R-:W-:Y:S02]  /*1480*/  UISETP.NE.AND UP1, UPT, UR28, 0x1, UPT ;  /* 0x000000011c00788c */ /* 0x000fe4000bf25270 */
[----:B------:R-:W-:Y:S02]  /*1490*/  UISETP.NE.AND UP0, UPT, UR17, 0x2, UPT ;  /* 0x000000021100788c */ /* 0x000fe4000bf05270 */
[----:B------:R-:W-:-:S05]  /*14a0*/  ULOP3.LUT UR21, UR26, 0x800, URZ, 0xc0, !UPT ;  /* 0x000008001a157892 */ /* 0x000fca000f8ec0ff */
[----:B------:R-:W-:Y:S07]  /*14b0*/  BRA.U UP1, `(.L_x_19) ;  /* 0x0000000101447547 */ /* 0x000fee000b800000 */
[----:B------:R-:W1:Y:S01]  /*14c0*/  LDCU.128 UR8, c[0x0][0xb10] ;  /* 0x00016200ff0877ac */ /* 0x000e620008000c00 */
[----:B------:R-:W2:Y:S01]  /*14d0*/  LDCU UR12, c[0x0][0xb0c] ;  /* 0x00016180ff0c77ac */ /* 0x000ea20008000800 */
[----:B------:R-:W3:Y:S01]  /*14e0*/  LDCU UR13, c[0x0][0xb20] ;  /* 0x00016400ff0d77ac */ /* 0x000ee20008000800 */
[----:B-1----:R-:W-:Y:S02]  /*14f0*/  UIMAD.WIDE.U32 UR6, UR16, UR8, URZ ;  /* 0x00000008100672a5 */ /* 0x002fe4000f8e00ff */
[----:B------:R-:W-:Y:S02]  /*1500*/  UIMAD.WIDE.U32 UR4, UR20, UR11, URZ ;  /* 0x0000000b140472a5 */ /* 0x000fe4000f8e00ff */
[----:B--2---:R-:W-:Y:S02]  /*1510*/  UISETP.NE.AND UP2, UPT, UR12, 0x1, UPT ;  /* 0x000000010c00788c */ /* 0x004fe4000bf45270 */
[----:B------:R-:W-:Y:S01]  /*1520*/  UISETP.NE.AND UP1, UPT, UR10, 0x1, UPT ;  /* 0x000000010a00788c */ /* 0x000fe2000bf25270 */
[----:B------:R-:W-:-:S02]  /*1530*/  UMOV UR6, UR7 ;  /* 0x0000000700067c82 */ /* 0x000fc40008000000 */
[----:B------:R-:W-:Y:S01]  /*1540*/  UMOV UR4, UR5 ;  /* 0x0000000500047c82 */ /* 0x000fe20008000000 */
[----:B------:R-:W-:Y:S02]  /*1550*/  USHF.R.U32.HI UR6, URZ, UR9, UR6 ;  /* 0x00000009ff067299 */ /* 0x000fe40008011606 */
[----:B---3--:R-:W-:Y:S02]  /*1560*/  USHF.R.U32.HI UR4, URZ, UR13, UR4 ;  /* 0x0000000dff047299 */ /* 0x008fe40008011604 */
[----:B------:R-:W-:Y:S02]  /*1570*/  USEL UR5, UR16, UR6, !UP2 ;  /* 0x0000000610057287 */ /* 0x000fe4000d000000 */
[----:B------:R-:W-:-:S04]  /*1580*/  USEL UR4, UR20, UR4, !UP1 ;  /* 0x0000000414047287 */ /* 0x000fc8000c800000 */
[----:B------:R-:W-:Y:S02]  /*1590*/  UIADD3 UR6, UPT, UPT, UR5, -UR4, URZ ;  /* 0x8000000405067290 */ /* 0x000fe4000fffe0ff */
[----:B------:R-:W-:Y:S02]  /*15a0*/  UIADD3 UR4, UPT, UPT, -UR5, UR4, URZ ;  /* 0x0000000405047290 */ /* 0x000fe4000fffe1ff */
[----:B------:R-:W-:Y:S02]  /*15b0*/  UIMAD UR20, UR6, UR10, UR20 ;  /* 0x0000000a061472a4 */ /* 0x000fe4000f8e0214 */
[----:B------:R-:W-:-:S12]  /*15c0*/  UIMAD UR16, UR4, UR12, UR16 ;  /* 0x0000000c041072a4 */ /* 0x000fd8000f8e0210 */
.L_x_19:
[----:B------:R-:W-:Y:S05]  /*15d0*/  BRA.U !UP5, `(.L_x_20) ;  /* 0x000000010d0c7547 */ /* 0x000fea000b800000 */
[----:B------:R-:W-:Y:S01]  /*15e0*/  UCGABAR_WAIT ;  /* 0x0000000000007dc7 */ /* 0x000fe20008000000 */
[----:B------:R-:W-:Y:S01]  /*15f0*/  CCTL.IVALL ;  /* 0x00000000ff00798f */ /* 0x000fe20002000000 */
[----:B------:R-:W-:Y:S05]  /*1600*/  BRA `(.L_x_21) ;  /* 0x0000000000047947 */ /* 0x000fea0003800000 */
.L_x_20:
[----:B------:R-:W-:Y:S06]  /*1610*/  BAR.SYNC.DEFER_BLOCKING 0x0 ;  /* 0x0000000000007b1d */ /* 0x000fec0000010000 */
.L_x_21:
[----:B------:R-:W-:Y:S05]  /*1620*/  BRA.U UP0, `(.L_x_22) ;  /* 0x0000001100e47547 */ /* 0x000fea000b800000 */
[----:B------:R-:W1:Y:S01]  /*1630*/  LDCU UR6, c[0x0][0x38c] ;  /* 0x00007180ff0677ac */ /* 0x000e620008000800 */
[----:B------:R-:W-:Y:S01]  /*1640*/  PLOP3.LUT P1, PT, PT, PT, UP3, 0x80, 0x8 ;  /* 0x000000000008781c */ /* 0x000fe20003f2f038 */
[----:B------:R-:W-:Y:S01]  /*1650*/  IMAD.MOV.U32 R12, RZ, RZ, 0x1 ;  /* 0x00000001ff0c7424 */ /* 0x000fe200078e00ff */
[----:B------:R-:W-:Y:S01]  /*1660*/  ISETP.EQ.OR P2, PT, R0, RZ, P3 ;  /* 0x000000ff0000720c */ /* 0x000fe20001f42670 */
[----:B------:R-:W-:Y:S01]  /*1670*/  UISETP.NE.AND UP1, UPT, UR17, URZ, UPT ;  /* 0x000000ff1100728c */ /* 0x000fe2000bf25270 */
[----:B------:R-:W-:Y:S02]  /*1680*/  PLOP3.LUT P1, PT, P1, PT, PT, 0x8, 0x80 ;  /* 0x000000000080781c */ /* 0x000fe40000f2e170 */
[----:B------:R-:W-:Y:S01]  /*1690*/  CS2R R10, SRZ ;  /* 0x00000000000a7805 */ /* 0x000fe2000001ff00 */
[----:B------:R-:W-:Y:S01]  /*16a0*/  IMAD.MOV.U32 R9, RZ, RZ, RZ ;  /* 0x000000ffff097224 */ /* 0x000fe200078e00ff */
[----:B------:R-:W2:Y:S01]  /*16b0*/  LDCU UR39, c[0x0][0x370] ;  /* 0x00006e00ff2777ac */ /* 0x000ea20008000800 */
[----:B------:R-:W-:Y:S01]  /*16c0*/  IMAD.MOV.U32 R8, RZ, RZ, 0x1 ;  /* 0x00000001ff087424 */ /* 0x000fe200078e00ff */
[----:B------:R-:W3:Y:S01]  /*16d0*/  LDCU.64 UR28, c[0x0][0x348] ;  /* 0x00006900ff1c77ac */ /* 0x000ee20008000a00 */
[----:B------:R-:W-:-:S02]  /*16e0*/  USHF.R.U32.HI UR44, URZ, 0x5, UR21 ;  /* 0x00000005ff2c7899 */ /* 0x000fc40008011615 */
[----:B-1----:R-:W-:Y:S02]  /*16f0*/  UIADD3 UR5, UPT, UPT, UR6, 0x1f, URZ ;  /* 0x0000001f06057890 */ /* 0x002fe4000fffe0ff */
[----:B------:R-:W-:Y:S02]  /*1700*/  UIADD3 UR46, UPT, UPT, UR6, 0x3e, URZ ;  /* 0x0000003e062e7890 */ /* 0x000fe4000fffe0ff */
[----:B------:R-:W-:Y:S01]  /*1710*/  USHF.R.S32.HI UR4, URZ, 0x1f, UR5 ;  /* 0x0000001fff047899 */ /* 0x000fe20008011405 */
[----:B------:R-:W1:Y:S03]  /*1720*/  LDCU UR38, c[0x0][0x374] ;  /* 0x00006e80ff2677ac */ /* 0x000e660008000800 */
[----:B------:R-:W-:Y:S02]  /*1730*/  ULEA.HI UR4, UR4, UR5, URZ, 0x5 ;  /* 0x0000000504047291 */ /* 0x000fe4000f8f28ff */
[----:B------:R-:W-:-:S02]  /*1740*/  USEL UR25, UR37, 0x2, UP1 ;  /* 0x0000000225197887 */ /* 0x000fc40008800000 */
[----:B------:R-:W-:Y:S02]  /*1750*/  USHF.R.S32.HI UR41, URZ, 0x5, UR4 ;  /* 0x00000005ff297899 */ /* 0x000fe40008011404 */
[----:B------:R-:W-:Y:S02]  /*1760*/  UIADD3 UR4, UPT, UPT, UR6, -0x1, URZ ;  /* 0xffffffff06047890 */ /* 0x000fe4000fffe0ff */
[----:B------:R-:W-:Y:S02]  /*1770*/  UISETP.LT.U32.AND UP0, UPT, UR41, 0x5, UPT ;  /* 0x000000052900788c */ /* 0x000fe4000bf01070 */
[----:B------:R-:W-:Y:S02]  /*1780*/  UISETP.GE.U32.AND UP2, UPT, UR4, -0x3f, UPT ;  /* 0xffffffc10400788c */ /* 0x000fe4000bf46070 */
[----:B------:R-:W-:Y:S01]  /*1790*/  USEL UR40, UR41, 0x5, UP0 ;  /* 0x0000000529287887 */ /* 0x000fe20008000000 */
[----:B------:R-:W-:-:S03]  /*17a0*/  UMOV UR5, URZ ;  /* 0x000000ff00057c82 */ /* 0x000fc60008000000 */
[----:B------:R-:W-:Y:S02]  /*17b0*/  UIADD3 UR24, UPT, UPT, UR40, -0x1, URZ ;  /* 0xffffffff28187890 */ /* 0x000fe4000fffe0ff */
[----:B------:R-:W-:-:S03]  /*17c0*/  UIADD3 UR43, UPT, UPT, UR41, -UR40, URZ ;  /* 0x80000028292b7290 */ /* 0x000fc6000fffe0ff */
[----:B------:R-:W-:-:S04]  /*17d0*/  @UP2 UIADD3 UR24, UPT, UPT, UR40, URZ, URZ ;  /* 0x000000ff28182290 */ /* 0x000fc8000fffe0ff */
[----:B-123--:R-:W-:-:S12]  /*17e0*/  UIADD3 UR24, UPT, UPT, UR24, 0x1, URZ ;  /* 0x0000000118187890 */ /* 0x00efd8000fffe0ff */
.L_x_42:
[----:B------:R-:W-:Y:S01]  /*17f0*/  UISETP.NE.AND UP0, UPT, UR45, URZ, UPT ;  /* 0x000000ff2d00728c */ /* 0x000fe2000bf05270 */
[----:B-1----:R-:W1:Y:S08]  /*1800*/  S2UR UR45, SR_CgaCtaId ;  /* 0x00000000002d79c3 */ /* 0x002e700000008800 */
[----:B------:R-:W-:Y:S05]  /*1810*/  BRA.U UP0, `(.L_x_23) ;  /* 0x0000000100347547 */ /* 0x000fea000b800000 */
[----:B------:R-:W2:Y:S01]  /*1820*/  S2R R0, SR_CgaCtaId ;  /* 0x0000000000007919 */ /* 0x000ea20000008800 */
[----:B------:R-:W-:Y:S02]  /*1830*/  MOV R3, 0x400 ;  /* 0x0000040000037802 */ /* 0x000fe40000000f00 */
[----:B------:R-:W-:Y:S02]  /*1840*/  SHF.L.U32 R2, R8, 0x1f, RZ ;  /* 0x0000001f08027819 */ /* 0x000fe400000006ff */
[----:B--2---:R-:W-:-:S05]  /*1850*/  LEA R0, R0, R3, 0x18 ;  /* 0x0000000300007211 */ /* 0x004fca00078ec0ff */
[----:B------:R-:W-:-:S04]  /*1860*/  IMAD R3, R9, 0x8, R0 ;  /* 0x0000000809037824 */ /* 0x000fc800078e0200 */
[----:B------:R-:W2:Y:S02]  /*1870*/  SYNCS.PHASECHK.TRANS64.TRYWAIT P0, [R3+URZ+0xf0], R2 ;  /* 0x0000f002030075a7 */ /* 0x000ea400080011ff */
[----:B--2---:R-:W-:Y:S05]  /*1880*/  @!P0 BRA `(.L_x_24) ;  /* 0x0000006c00e08947 */ /* 0x004fea0003800000 */
.L_x_114:
[----:B------:R-:W-:Y:S01]  /*1890*/  VIADD R9, R9, 0x1 ;  /* 0x0000000109097836 */ /* 0x000fe20000000000 */
[----:B------:R2:W-:Y:S04]  /*18a0*/  SYNCS.ARRIVE.TRANS64.A1T0 RZ, [R3+URZ+0xe0], RZ ;  /* 0x0000e0ff03ff79a7 */ /* 0x0005e800081000ff */
[----:B------:R-:W-:-:S04]  /*18b0*/  ISETP.NE.AND P0, PT, R9, 0x2, PT ;  /* 0x000000020900780c */ /* 0x000fc80003f05270 */
[----:B------:R-:W-:Y:S02]  /*18c0*/  SEL R9, R9, RZ, P0 ;  /* 0x000000ff09097207 */ /* 0x000fe40000000000 */
[----:B--2---:R-:W-:-:S04]  /*18d0*/  SEL R3, RZ, 0x1, P0 ;  /* 0x00000001ff037807 */ /* 0x004fc80000000000 */
[----:B------:R-:W-:-:S07]  /*18e0*/  LOP3.LUT R8, R8, R3, RZ, 0x3c, !PT ;  /* 0x0000000308087212 */ /* 0x000fce00078e3cff */
.L_x_23:
[----:B------:R-:W-:Y:S01]  /*18f0*/  UMOV UR6, 0x400 ;  /* 0x0000040000067882 */ /* 0x000fe20000000000 */
[----:B------:R-:W-:Y:S01]  /*1900*/  SHF.L.U32 R0, R12, 0x1f, RZ ;  /* 0x0000001f0c007819 */ /* 0x000fe200000006ff */
[----:B-1----:R-:W-:Y:S02]  /*1910*/  ULEA UR6, UR45, UR6, 0x18 ;  /* 0x000000062d067291 */ /* 0x002fe4000f8ec0ff */
[----:B------:R-:W-:Y:S02]  /*1920*/  UISETP.GE.U32.AND UP0, UPT, UR46, 0x3f, UPT ;  /* 0x0000003f2e00788c */ /* 0x000fe4000bf06070 */
[----:B------:R-:W-:Y:S02]  /*1930*/  ULEA UR4, UR5, UR6, 0x3 ;  /* 0x0000000605047291 */ /* 0x000fe4000f8e18ff */
[----:B------:R-:W-:Y:S02]  /*1940*/  USHF.L.U32 UR11, UR20, 0x7, URZ ;  /* 0x00000007140b7899 */ /* 0x000fe400080006ff */
[----:B------:R-:W-:Y:S01]  /*1950*/  ULEA UR35, UR16, UR44, 0x7 ;  /* 0x0000002c10237291 */ /* 0x000fe2000f8e38ff */
[----:B------:R-:W-:-:S04]  /*1960*/  UMOV UR13, URZ ;  /* 0x000000ff000d7c82 */ /* 0x000fc80008000000 */
[----:B------:R1:W2:Y:S01]  /*1970*/  SYNCS.PHASECHK.TRANS64.TRYWAIT P0, [UR4+0x28], R0 ;  /* 0x00002800ff0075a7 */ /* 0x0002a20008001104 */
[----:B------:R-:W-:Y:S06]  /*1980*/  BRA.U !UP0, `(.L_x_25) ;  /* 0x0000000108bc7547 */ /* 0x000fec000b800000 */
[----:B------:R-:W-:Y:S01]  /*1990*/  UMOV UR7, URZ ;  /* 0x000000ff00077c82 */ /* 0x000fe20008000000 */
[----:B------:R-:W-:-:S05]  /*19a0*/  UMOV UR4, UR5 ;  /* 0x0000000500047c82 */ /* 0x000fca0008000000 */
.L_x_31:
[----:B------:R-:W-:Y:S01]  /*19b0*/  ULEA UR33, UR4, UR6, 0x3 ;  /* 0x0000000604217291 */ /* 0x000fe2000f8e18ff */
[----:B--2---:R-:W-:Y:S01]  /*19c0*/  @!P3 MOV R2, 0x2000 ;  /* 0x000020000002b802 */ /* 0x004fe20000000f00 */
[----:B--2-4-:R-:W-:Y:S10]  /*19d0*/  @P0 BRA `(.L_x_26) ;  /* 0x00000000000c0947 */ /* 0x014ff40003800000 */
[----:B------:R-:W-:-:S04]  /*19e0*/  SHF.L.U32 R3, R12, 0x1f, RZ ;  /* 0x0000001f0c037819 */ /* 0x000fc800000006ff */
[----:B------:R-:W2:Y:S02]  /*19f0*/  SYNCS.PHASECHK.TRANS64.TRYWAIT P0, [UR33+0x28], R3 ;  /* 0x00002803ff0075a7 */ /* 0x000ea40008001121 */
[----:B--2---:R-:W-:Y:S05]  /*1a00*/  @!P0 BRA `(.L_x_27) ;  /* 0x0000006c00948947 */ /* 0x004fea0003800000 */
.L_x_26:
[----:B------:R2:W-:Y:S01]  /*1a10*/  @!P3 SYNCS.ARRIVE.TRANS64 RZ, [UR33], R2 ;  /* 0x00000002ffffb9a7 */ /* 0x0005e20008000021 */
[----:B------:R-:W-:-:S04]  /*1a20*/  ULOP3.LUT UR5, UR25, 0x2, URZ, 0xfc, !UPT ;  /* 0x0000000219057892 */ /* 0x000fc8000f8efcff */
[----:B------:R-:W-:-:S09]  /*1a30*/  UISETP.NE.AND UP0, UPT, UR5, 0x2, UPT ;  /* 0x000000020500788c */ /* 0x000fd2000bf05270 */
[----:B------:R-:W-:Y:S05]  /*1a40*/  BRA.U UP0, `(.L_x_28) ;  /* 0x0000000100047547 */ /* 0x000fea000b800000 */
[----:B------:R-:W-:Y:S05]  /*1a50*/  BPT.TRAP 0x1 ;  /* 0x000000040000795c */ /* 0x000fea0000300000 */
.L_x_28:
[----:B------:R-:W-:Y:S04]  /*1a60*/  BSSY.RECONVERGENT B0, `(.L_x_29) ;  /* 0x0000003000007945 */ /* 0x000fe80003800200 */
[----:B------:R-:W-:Y:S05]  /*1a70*/  @P2 BRA `(.L_x_30) ;  /* 0x0000000000042947 */ /* 0x000fea0003800000 */
[----:B------:R-:W-:Y:S05]  /*1a80*/  BPT.TRAP 0x1 ;  /* 0x000000040000795c */ /* 0x000fea0000300000 */
.L_x_30:
[----:B------:R-:W-:Y:S05]  /*1a90*/  BSYNC.RECONVERGENT B0 ;  /* 0x0000000000007941 */ /* 0x000fea0003800200 */
.L_x_29:
[----:B------:R-:W-:Y:S02]  /*1aa0*/  UIADD3 UR5, UPT, UPT, UR4, 0x1, URZ ;  /* 0x0000000104057890 */ /* 0x000fe4000fffe0ff */
[----:B------:R-:W-:Y:S02]  /*1ab0*/  UIADD3 UR16, UP1, UPT, UR28, 0x80, URZ ;  /* 0x000000801c107890 */ /* 0x000fe4000ff3e0ff */
[----:B------:R-:W-:Y:S02]  /*1ac0*/  UISETP.NE.AND UP0, UPT, UR5, 0x5, UPT ;  /* 0x000000050500788c */ /* 0x000fe4000bf05270 */
[----:B------:R-:W-:Y:S02]  /*1ad0*/  USHF.L.U32 UR34, UR7, 0x5, URZ ;  /* 0x0000000507227899 */ /* 0x000fe400080006ff */
[----:B------:R-:W-:Y:S02]  /*1ae0*/  USEL UR9, URZ, 0x1, UP0 ;  /* 0x00000001ff097887 */ /* 0x000fe40008000000 */
[----:B------:R-:W-:-:S02]  /*1af0*/  USEL UR5, UR5, URZ, UP0 ;  /* 0x000000ff05057287 */ /* 0x000fc40008000000 */
[----:B------:R-:W-:Y:S02]  /*1b00*/  UIADD3 UR14, UP0, UPT, UR28, 0x180, URZ ;  /* 0x000001801c0e7890 */ /* 0x000fe4000ff1e0ff */
[----:B------:R-:W-:Y:S01]  /*1b10*/  ULEA UR8, UR5, UR6, 0x3 ;  /* 0x0000000605087291 */ /* 0x000fe2000f8e18ff */
[----:B------:R-:W-:Y:S01]  /*1b20*/  LOP3.LUT R12, R12, UR9, RZ, 0x3c, !PT ;  /* 0x000000090c0c7c12 */ /* 0x000fe2000f8e3cff */
[----:B------:R-:W-:Y:S02]  /*1b30*/  UIADD3.X UR17, UPT, UPT, URZ, UR29, URZ, UP1, !UPT ;  /* 0x0000001dff117290 */ /* 0x000fe40008ffe4ff */
[----:B------:R-:W-:Y:S01]  /*1b40*/  UIADD3.X UR15, UPT, UPT, URZ, UR29, URZ, UP0, !UPT ;  /* 0x0000001dff0f7290 */ /* 0x000fe200087fe4ff */
[----:B-1----:R-:W-:Y:S01]  /*1b50*/  SHF.L.U32 R0, R12, 0x1f, RZ ;  /* 0x0000001f0c007819 */ /* 0x002fe200000006ff */
[----:B------:R-:W-:Y:S01]  /*1b60*/  UMOV UR18, 0x0 ;  /* 0x0000000000127882 */ /* 0x000fe20000000000 */
[----:B------:R-:W-:Y:S01]  /*1b70*/  UMOV UR19, 0x10000000 ;  /* 0x1000000000137882 */ /* 0x000fe20000000000 */
[----:B------:R-:W-:Y:S01]  /*1b80*/  UMOV UR12, UR36 ;  /* 0x00000024000c7c82 */ /* 0x000fe20008000000 */
[----:B------:R3:W4:Y:S01]  /*1b90*/  SYNCS.PHASECHK.TRANS64.TRYWAIT P0, [UR8+0x28], R0 ;  /* 0x00002800ff0075a7 */ /* 0x0007220008001108 */
[----:B------:R-:W-:Y:S01]  /*1ba0*/  USHF.L.U32 UR8, UR4, 0xc, URZ ;  /* 0x0000000c04087899 */ /* 0x000fe200080006ff */
[----:B------:R-:W-:-:S02]  /*1bb0*/  UMOV UR9, UR33 ;  /* 0x0000002100097c82 */ /* 0x000fc40008000000 */
[----:B------:R-:W-:Y:S01]  /*1bc0*/  UMOV UR4, 0x30000 ;  /* 0x0003000000047882 */ /* 0x000fe20000000000 */
[----:B------:R-:W-:Y:S02]  /*1bd0*/  ULOP3.LUT UR32, UR8, UR21, URZ, 0xfc, !UPT ;  /* 0x0000001508207292 */ /* 0x000fe4000f8efcff */
[----:B------:R-:W-:Y:S02]  /*1be0*/  UIADD3 UR8, UPT, UPT, UR6, 0xd400, UR8 ;  /* 0x0000d40006087890 */ /* 0x000fe4000fffe008 */
[----:B------:R-:W-:Y:S01]  /*1bf0*/  UIADD3 UR32, UPT, UPT, UR6, 0x8400, UR32 ;  /* 0x0000840006207890 */ /* 0x000fe2000fffe020 */
[----:B------:R-:W-:Y:S01]  /*1c00*/  UMOV UR10, UR34 ;  /* 0x00000022000a7c82 */ /* 0x000fe20008000000 */
[----:B------:R-:W-:Y:S01]  /*1c10*/  UIADD3 UR7, UPT, UPT, UR7, 0x1, URZ ;  /* 0x0000000107077890 */ /* 0x000fe2000fffe0ff */
[----:B------:R-:W-:-:S03]  /*1c20*/  UMOV UR13, UR24 ;  /* 0x00000018000d7c82 */ /* 0x000fc60008000000 */
[----:B------:R-:W-:-:S03]  /*1c30*/  UISETP.NE.AND UP0, UPT, UR7, UR24, UPT ;  /* 0x000000180700728c */ /* 0x000fc6000bf05270 */
[----:B------:R1:W-:Y:S01]  /*1c40*/  UTMALDG.3D.MULTICAST [UR32], [UR16], UR4, desc[UR18] ;  /* 0x00001220100073b4 */ /* 0x0003e20008011804 */
[----:B------:R3:W-:Y:S01]  /*1c50*/  UTMALDG.3D [UR8], [UR14], desc[UR18] ;  /* 0x000012080e0075b4 */ /* 0x0007e20008011000 */
[----:B-1----:R-:W-:-:S04]  /*1c60*/  UMOV UR4, UR5 ;  /* 0x0000000500047c82 */ /* 0x002fc80008000000 */
[----:B---3--:R-:W-:Y:S05]  /*1c70*/  BRA.U UP0, `(.L_x_31) ;  /* 0xfffffffd004c7547 */ /* 0x008fea000b83ffff */
.L_x_25:
[----:B------:R-:W-:Y:S01]  /*1c80*/  ULEA UR4, UR5, UR6, 0x3 ;  /* 0x0000000605047291 */ /* 0x000fe2000f8e18ff */
[----:B-1----:R-:W-:Y:S01]  /*1c90*/  SHF.L.U32 R0, R12, 0x1f, RZ ;  /* 0x0000001f0c007819 */ /* 0x002fe200000006ff */
[----:B------:R-:W-:Y:S01]  /*1ca0*/  @!P1 SYNCS.ARRIVE.TRANS64.A1T0 RZ, [UR6+0x78], RZ ;  /* 0x000078ffffff99a7 */ /* 0x000fe20008100006 */
[----:B------:R-:W-:-:S06]  /*1cb0*/  UISETP.GT.AND UP0, UPT, UR41, UR40, UPT ;  /* 0x000000282900728c */ /* 0x000fcc000bf04270 */
[----:B--2-4-:R1:W2:Y:S03]  /*1cc0*/  SYNCS.PHASECHK.TRANS64.TRYWAIT P0, [UR4+0x28], R0 ;  /* 0x00002800ff0075a7 */ /* 0x0142a60008001104 */
[----:B------:R-:W-:Y:S05]  /*1cd0*/  BRA.U !UP0, `(.L_x_32) ;  /* 0x0000000108c07547 */ /* 0x000fea000b800000 */
[----:B------:R-:W-:Y:S01]  /*1ce0*/  UIADD3 UR26, UPT, UPT, UR43, UR13, URZ ;  /* 0x0000000d2b1a7290 */ /* 0x000fe2000fffe0ff */
[----:B------:R-:W-:-:S11]  /*1cf0*/  UMOV UR4, UR5 ;  /* 0x0000000500047c82 */ /* 0x000fd60008000000 */
.L_x_38:
[----:B------:R-:W-:Y:S01]  /*1d00*/  ULEA UR17, UR4, UR6, 0x3 ;  /* 0x0000000604117291 */ /* 0x000fe2000f8e18ff */
[----:B--2---:R-:W-:Y:S01]  /*1d10*/  @!P3 MOV R2, 0x2000 ;  /* 0x000020000002b802 */ /* 0x004fe20000000f00 */
[----:B--2-4-:R-:W-:Y:S10]  /*1d20*/  @P0 BRA `(.L_x_33) ;  /* 0x00000000000c0947 */ /* 0x014ff40003800000 */
[----:B------:R-:W-:-:S04]  /*1d30*/  SHF.L.U32 R3, R12, 0x1f, RZ ;  /* 0x0000001f0c037819 */ /* 0x000fc800000006ff */
[----:B------:R-:W2:Y:S02]  /*1d40*/  SYNCS.PHASECHK.TRANS64.TRYWAIT P0, [UR17+0x28], R3 ;  /* 0x00002803ff0075a7 */ /* 0x000ea40008001111 */
[----:B--2---:R-:W-:Y:S05]  /*1d50*/  @!P0 BRA `(.L_x_34) ;  /* 0x0000006800d88947 */ /* 0x004fea0003800000 */
.L_x_33:
[----:B------:R2:W-:Y:S01]  /*1d60*/  @!P3 SYNCS.ARRIVE.TRANS64 RZ, [UR17], R2 ;  /* 0x00000002ffffb9a7 */ /* 0x0005e20008000011 */
[----:B------:R-:W-:-:S04]  /*1d70*/  ULOP3.LUT UR5, UR25, 0x2, URZ, 0xfc, !UPT ;  /* 0x0000000219057892 */ /* 0x000fc8000f8efcff */
[----:B------:R-:W-:-:S09]  /*1d80*/  UISETP.NE.AND UP0, UPT, UR5, 0x2, UPT ;  /* 0x000000020500788c */ /* 0x000fd2000bf05270 */
[----:B------:R-:W-:Y:S05]  /*1d90*/  BRA.U UP0, `(.L_x_35) ;  /* 0x0000000100047547 */ /* 0x000fea000b800000 */
[----:B------:R-:W-:Y:S05]  /*1da0*/  BPT.TRAP 0x1 ;  /* 0x000000040000795c */ /* 0x000fea0000300000 */
.L_x_35:
[----:B------:R-:W-:Y:S04]  /*1db0*/  BSSY.RECONVERGENT B0, `(.L_x_36) ;  /* 0x0000003000007945 */ /* 0x000fe80003800200 */
[----:B------:R-:W-:Y:S05]  /*1dc0*/  @P2 BRA `(.L_x_37) ;  /* 0x0000000000042947 */ /* 0x000fea0003800000 */
[----:B------:R-:W-:Y:S05]  /*1dd0*/  BPT.TRAP 0x1 ;  /* 0x000000040000795c */ /* 0x000fea0000300000 */
.L_x_37:
[----:B------:R-:W-:Y:S05]  /*1de0*/  BSYNC.RECONVERGENT B0 ;  /* 0x0000000000007941 */ /* 0x000fea0003800200 */
.L_x_36:
[----:B------:R-:W-:Y:S02]  /*1df0*/  UIADD3 UR5, UPT, UPT, UR4, 0x1, URZ ;  /* 0x0000000104057890 */ /* 0x000fe4000fffe0ff */
[----:B------:R-:W-:Y:S02]  /*1e00*/  UIADD3 UR14, UP1, UPT, UR28, 0x80, URZ ;  /* 0x000000801c0e7890 */ /* 0x000fe4000ff3e0ff */
[----:B------:R-:W-:Y:S02]  /*1e10*/  UISETP.NE.AND UP0, UPT, UR5, 0x5, UPT ;  /* 0x000000050500788c */ /* 0x000fe4000bf05270 */
[----:B------:R-:W-:Y:S02]  /*1e20*/  USHF.L.U32 UR18, UR13, 0x5, URZ ;  /* 0x000000050d127899 */ /* 0x000fe400080006ff */
[----:B------:R-:W-:Y:S02]  /*1e30*/  USEL UR8, URZ, 0x1, UP0 ;  /* 0x00000001ff087887 */ /* 0x000fe40008000000 */
[----:B------:R-:W-:-:S02]  /*1e40*/  USEL UR5, UR5, URZ, UP0 ;  /* 0x000000ff05057287 */ /* 0x000fc40008000000 */
[----:B------:R-:W-:Y:S02]  /*1e50*/  UIADD3 UR22, UP0, UPT, UR28, 0x180, URZ ;  /* 0x000001801c167890 */ /* 0x000fe4000ff1e0ff */
[----:B------:R-:W-:Y:S01]  /*1e60*/  LOP3.LUT R12, R12, UR8, RZ, 0x3c, !PT ;  /* 0x000000080c0c7c12 */ /* 0x000fe2000f8e3cff */
[----:B------:R-:W-:Y:S02]  /*1e70*/  USHF.L.U32 UR8, UR4, 0xc, URZ ;  /* 0x0000000c04087899 */ /* 0x000fe400080006ff */
[----:B------:R-:W-:Y:S01]  /*1e80*/  ULEA UR7, UR5, UR6, 0x3 ;  /* 0x0000000605077291 */ /* 0x000fe2000f8e18ff */
[----:B-1----:R-:W-:Y:S01]  /*1e90*/  SHF.L.U32 R0, R12, 0x1f, RZ ;  /* 0x0000001f0c007819 */ /* 0x002fe200000006ff */
[----:B------:R-:W-:Y:S02]  /*1ea0*/  ULOP3.LUT UR16, UR8, UR21, URZ, 0xfc, !UPT ;  /* 0x0000001508107292 */ /* 0x000fe4000f8efcff */
[----:B------:R-:W-:Y:S02]  /*1eb0*/  UIADD3.X UR15, UPT, UPT, URZ, UR29, URZ, UP1, !UPT ;  /* 0x0000001dff0f7290 */ /* 0x000fe40008ffe4ff */
[----:B------:R-:W-:-:S02]  /*1ec0*/  UIADD3 UR16, UPT, UPT, UR6, 0x8400, UR16 ;  /* 0x0000840006107890 */ /* 0x000fc4000fffe010 */
[----:B------:R-:W-:Y:S01]  /*1ed0*/  UIADD3 UR8, UPT, UPT, UR6, 0xd400, UR8 ;  /* 0x0000d40006087890 */ /* 0x000fe2000fffe008 */
[----:B------:R3:W4:Y:S01]  /*1ee0*/  SYNCS.PHASECHK.TRANS64.TRYWAIT P0, [UR7+0x28], R0 ;  /* 0x00002800ff0075a7 */ /* 0x0007220008001107 */
[----:B------:R-:W-:Y:S01]  /*1ef0*/  UIADD3.X UR23, UPT, UPT, URZ, UR29, URZ, UP0, !UPT ;  /* 0x0000001dff177290 */ /* 0x000fe200087fe4ff */
[----:B------:R-:W-:Y:S01]  /*1f00*/  UMOV UR4, 0x30000 ;  /* 0x0003000000047882 */ /* 0x000fe20000000000 */
[----:B------:R-:W-:Y:S01]  /*1f10*/  UMOV UR30, 0x0 ;  /* 0x00000000001e7882 */ /* 0x000fe20000000000 */
[----:B------:R-:W-:Y:S01]  /*1f20*/  UMOV UR31, 0x10000000 ;  /* 0x10000000001f7882 */ /* 0x000fe20000000000 */
[----:B------:R-:W-:Y:S01]  /*1f30*/  UMOV UR19, UR35 ;  /* 0x0000002300137c82 */ /* 0x000fe20008000000 */
[----:B------:R-:W-:Y:S01]  /*1f40*/  UMOV UR20, UR36 ;  /* 0x0000002400147c82 */ /* 0x000fe20008000000 */
[----:B------:R-:W-:Y:S01]  /*1f50*/  UMOV UR12, UR36 ;  /* 0x00000024000c7c82 */ /* 0x000fe20008000000 */
[----:B------:R-:W-:Y:S01]  /*1f60*/  UMOV UR9, UR17 ;  /* 0x0000001100097c82 */ /* 0x000fe20008000000 */
[----:B------:R-:W-:Y:S01]  /*1f70*/  UMOV UR10, UR18 ;  /* 0x00000012000a7c82 */ /* 0x000fe20008000000 */
[----:B------:R1:W-:Y:S01]  /*1f80*/  UTMALDG.3D.MULTICAST [UR16], [UR14], UR4, desc[UR30] ;  /* 0x00001e100e0073b4 */ /* 0x0003e20008011804 */
[----:B------:R-:W-:-:S04]  /*1f90*/  UIADD3 UR13, UPT, UPT, UR13, 0x1, URZ ;  /* 0x000000010d0d7890 */ /* 0x000fc8000fffe0ff */
[----:B------:R-:W-:Y:S01]  /*1fa0*/  UISETP.NE.AND UP0, UPT, UR13, UR26, UPT ;  /* 0x0000001a0d00728c */ /* 0x000fe2000bf05270 */
[----:B------:R3:W-:Y:S01]  /*1fb0*/  UTMALDG.3D [UR8], [UR22], desc[UR30] ;  /* 0x00001e08160075b4 */ /* 0x0007e20008011000 */
[----:B-1----:R-:W-:-:S07]  /*1fc0*/  UMOV UR4, UR5 ;  /* 0x0000000500047c82 */ /* 0x002fce0008000000 */
[----:B---3--:R-:W-:Y:S05]  /*1fd0*/  BRA.U UP0, `(.L_x_38) ;  /* 0xfffffffd00487547 */ /* 0x008fea000b83ffff */
.L_x_32:
[C---:B------:R-:W-:Y:S01]  /*1fe0*/  LEA R3, R11.reuse, UR6, 0x3 ;  /* 0x000000060b037c11 */ /* 0x040fe2000f8e18ff */
[----:B------:R-:W-:Y:S01]  /*1ff0*/  NOP ;  /* 0x0000000000007918 */ /* 0x000fe20000000000 */
[----:B-1----:R-:W-:Y:S02]  /*2000*/  SHF.L.U32 R0, R10, 0x1f, RZ ;  /* 0x0000001f0a007819 */ /* 0x002fe400000006ff */
[----:B------:R-:W-:Y:S02]  /*2010*/  LEA R5, R11, UR6, 0x4 ;  /* 0x000000060b057c11 */ /* 0x000fe4000f8e20ff */
[----:B--2-4-:R-:W1:Y:S02]  /*2020*/  SYNCS.PHASECHK.TRANS64.TRYWAIT P0, [R3+URZ+0x80], R0 ;  /* 0x00008000030075a7 */ /* 0x014e6400080011ff */
[----:B-1----:R-:W-:Y:S05]  /*2030*/  @!P0 BRA `(.L_x_39) ;  /* 0x0000006800388947 */ /* 0x002fea0003800000 */
.L_x_117:
[----:B------:R-:W2:Y:S01]  /*2040*/  LDS.128 R4, [R5+0x110] ;  /* 0x0001100005047984 */ /* 0x000ea20000000c00 */
[----:B------:R-:W-:Y:S01]  /*2050*/  UISETP.GE.AND UP0, UPT, UR42, 0x1, UPT ;  /* 0x000000012a00788c */ /* 0x000fe2000bf06270 */
[----:B------:R-:W-:Y:S01]  /*2060*/  @!PT LDS RZ, [RZ] ;  /* 0x00000000fffff984 */ /* 0x000fe20000000800 */
[----:B------:R-:W-:Y:S01]  /*2070*/  @!PT LDS RZ, [RZ] ;  /* 0x00000000fffff984 */ /* 0x000fe20000000800 */
[----:B------:R-:W-:Y:S01]  /*2080*/  @!PT LDS RZ, [RZ] ;  /* 0x00000000fffff984 */ /* 0x000fe20000000800 */
[----:B------:R-:W-:Y:S01]  /*2090*/  @!PT LDS RZ, [RZ] ;  /* 0x00000000fffff984 */ /* 0x000fe20000000800 */
[----:B------:R3:W-:Y:S06]  /*20a0*/  MEMBAR.ALL.CTA ;  /* 0x0000000000007992 */ /* 0x0007ec0000008000 */
[----:B---3--:R-:W3:Y:S01]  /*20b0*/  FENCE.VIEW.ASYNC.S ;  /* 0x00000000000073c6 */ /* 0x008ee20000000000 */
[----:B--2---:R-:W-:-:S13]  /*20c0*/  LOP3.LUT P0, RZ, R6, 0x1, RZ, 0xc0, !PT ;  /* 0x0000000106ff7812 */ /* 0x004fda000780c0ff */
[----:B---3--:R-:W-:Y:S01]  /*20d0*/  VOTEU.ANY UP1, P0 ;  /* 0x0000000000ff7886 */ /* 0x008fe20000020100 */
[----:B------:R-:W-:-:S13]  /*20e0*/  PLOP3.LUT P0, PT, PT, PT, UP1, 0x80, 0x8 ;  /* 0x000000000008781c */ /* 0x000fda0003f0f018 */
[----:B-1----:R-:W-:Y:S02]  /*20f0*/  @P0 LOP3.LUT R0, R5, 0xffff, RZ, 0xc0, !PT ;  /* 0x0000ffff05000812 */ /* 0x002fe400078ec0ff */
[----:B------:R-:W-:Y:S02]  /*2100*/  @P0 MOV R2, R4 ;  /* 0x0000000400020202 */ /* 0x000fe40000000f00 */
[----:B------:R-:W-:Y:S01]  /*2110*/  @P0 R2UR UR7, R0 ;  /* 0x00000000000702ca */ /* 0x000fe200000e0000 */
[----:B------:R-:W-:Y:S01]  /*2120*/  VIADD R0, R3, 0x90 ;  /* 0x0000009003007836 */ /* 0x000fe20000000000 */
[----:B------:R-:W-:Y:S02]  /*2130*/  @P0 SHF.R.U32.HI R4, RZ, 0x10, R5 ;  /* 0x00000010ff040819 */ /* 0x000fe40000011605 */
[----:B------:R-:W-:Y:S02]  /*2140*/  @P0 R2UR UR8, R2 ;  /* 0x00000000020802ca */ /* 0x000fe400000e0000 */
[----:B------:R-:W-:-:S02]  /*2150*/  PRMT R0, RZ, 0x654, R0 ;  /* 0x00000654ff007816 */ /* 0x000fc40000000000 */
[----:B------:R-:W-:Y:S02]  /*2160*/  @P0 R2UR UR4, R4 ;  /* 0x00000000040402ca */ /* 0x000fe400000e0000 */
[----:B------:R1:W-:Y:S03]  /*2170*/  SYNCS.ARRIVE.TRANS64.RED.A1T0 RZ, [R0+URZ], RZ ;  /* 0x000000ff00ff79a7 */ /* 0x0003e600081004ff */
[----:B------:R-:W-:-:S04]  /*2180*/  @UP1 UMOV UR27, UR7 ;  /* 0x00000007001b1c82 */ /* 0x000fc80008000000 */
[----:B------:R-:W-:-:S04]  /*2190*/  @UP1 UMOV UR37, UR8 ;  /* 0x0000000800251c82 */ /* 0x000fc80008000000 */
[----:B------:R-:W-:Y:S01]  /*21a0*/  @UP1 UMOV UR36, UR4 ;  /* 0x0000000400241c82 */ /* 0x000fe20008000000 */
[----:B------:R-:W-:Y:S05]  /*21b0*/  BRA.U !UP0, `(.L_x_40) ;  /* 0x0000000108d47547 */ /* 0x000fea000b800000 */
[----:B------:R-:W2:Y:S01]  /*21c0*/  LDCU.128 UR12, c[0x0][0xb10] ;  /* 0x00016200ff0c77ac */ /* 0x000ea20008000c00 */
[----:B------:R-:W3:Y:S01]  /*21d0*/  LDCU UR26, c[0x0][0xb20] ;  /* 0x00016400ff1a77ac */ /* 0x000ee20008000800 */
[----:B------:R-:W4:Y:S01]  /*21e0*/  LDCU UR20, c[0x0][0xb0c] ;  /* 0x00016180ff1477ac */ /* 0x000f220008000800 */
[----:B------:R-:W1:Y:S01]  /*21f0*/  LDCU.64 UR10, c[0x0][0xb28] ;  /* 0x00016500ff0a77ac */ /* 0x000e620008000a00 */
[----:B------:R-:W-:Y:S02]  /*2200*/  UISETP.NE.AND UP3, UPT, UR42, 0x1, UPT ;  /* 0x000000012a00788c */ /* 0x000fe4000bf65270 */
[----:B--2---:R-:W-:Y:S02]  /*2210*/  UIMAD.WIDE.U32 UR16, UR38, UR15, URZ ;  /* 0x0000000f261072a5 */ /* 0x004fe4000f8e00ff */
[----:B------:R-:W-:Y:S02]  /*2220*/  UIMAD.WIDE.U32 UR8, UR39, UR12, URZ ;  /* 0x0000000c270872a5 */ /* 0x000fe4000f8e00ff */
[----:B------:R-:W-:-:S02]  /*2230*/  UISETP.NE.AND UP0, UPT, UR14, 0x1, UPT ;  /* 0x000000010e00788c */ /* 0x000fc4000bf05270 */
[----:B------:R-:W-:Y:S01]  /*2240*/  UIMAD.WIDE.U32 UR22, UR27, UR15, URZ ;  /* 0x0000000f1b1672a5 */ /* 0x000fe2000f8e00ff */
[----:B------:R-:W-:Y:S02]  /*2250*/  UMOV UR16, UR17 ;  /* 0x0000001100107c82 */ /* 0x000fe40008000000 */
[----:B------:R-:W-:Y:S01]  /*2260*/  UMOV UR8, UR9 ;  /* 0x0000000900087c82 */ /* 0x000fe20008000000 */
[----:B---3--:R-:W-:Y:S02]  /*2270*/  USHF.R.U32.HI UR16, URZ, UR26, UR16 ;  /* 0x0000001aff107299 */ /* 0x008fe40008011610 */
[----:B----4-:R-:W-:Y:S02]  /*2280*/  UISETP.NE.AND UP2, UPT, UR20, 0x1, UPT ;  /* 0x000000011400788c */ /* 0x010fe4000bf45270 */
[----:B------:R-:W-:Y:S02]  /*2290*/  USHF.R.U32.HI UR8, URZ, UR13, UR8 ;  /* 0x0000000dff087299 */ /* 0x000fe40008011608 */
[----:B------:R-:W-:-:S02]  /*22a0*/  USEL UR7, UR38, UR16, !UP0 ;  /* 0x0000001026077287 */ /* 0x000fc4000c000000 */
[----:B------:R-:W-:Y:S02]  /*22b0*/  USEL UR8, UR39, UR8, !UP2 ;  /* 0x0000000827087287 */ /* 0x000fe4000d000000 */
[----:B-1----:R-:W-:Y:S01]  /*22c0*/  UIMAD.WIDE.U32 UR16, UR7, UR10, URZ ;  /* 0x0000000a071072a5 */ /* 0x002fe2000f8e00ff */
[----:B------:R-:W-:Y:S01]  /*22d0*/  UMOV UR4, UR23 ;  /* 0x0000001700047c82 */ /* 0x000fe20008000000 */
[----:B------:R-:W-:Y:S02]  /*22e0*/  UIMAD.WIDE.U32 UR18, UR37, UR12, URZ ;  /* 0x0000000c251272a5 */ /* 0x000fe4000f8e00ff */
[----:B------:R-:W-:-:S03]  /*22f0*/  UIMAD.WIDE.U32 UR22, UR8, UR10, URZ ;  /* 0x0000000a081672a5 */ /* 0x000fc6000f8e00ff */
[----:B------:R-:W-:Y:S01]  /*2300*/  UMOV UR16, UR17 ;  /* 0x0000001100107c82 */ /* 0x000fe20008000000 */
[----:B------:R-:W-:Y:S02]  /*2310*/  USHF.R.U32.HI UR4, URZ, UR26, UR4 ;  /* 0x0000001aff047299 */ /* 0x000fe40008011604 */
[----:B------:R-:W-:Y:S01]  /*2320*/  @UP3 USHF.R.U32.HI UR7, URZ, UR11, UR16 ;  /* 0x0000000bff073299 */ /* 0x000fe20008011610 */
[----:B------:R-:W-:Y:S01]  /*2330*/  UMOV UR18, UR19 ;  /* 0x0000001300127c82 */ /* 0x000fe20008000000 */
[----:B------:R-:W-:Y:S01]  /*2340*/  UMOV UR22, UR23 ;  /* 0x0000001700167c82 */ /* 0x000fe20008000000 */
[----:B------:R-:W-:Y:S02]  /*2350*/  USHF.R.U32.HI UR13, URZ, UR13, UR18 ;  /* 0x0000000dff0d7299 */ /* 0x000fe40008011612 */
[----:B------:R-:W-:Y:S02]  /*2360*/  USEL UR4, UR27, UR4, !UP0 ;  /* 0x000000041b047287 */ /* 0x000fe4000c000000 */
[----:B------:R-:W-:-:S02]  /*2370*/  @UP3 USHF.R.U32.HI UR8, URZ, UR11, UR22 ;  /* 0x0000000bff083299 */ /* 0x000fc40008011616 */
[----:B------:R-:W-:Y:S02]  /*2380*/  UIMAD UR9, UR42, UR7, URZ ;  /* 0x000000072a0972a4 */ /* 0x000fe4000f8e02ff */
[----:B------:R-:W-:Y:S02]  /*2390*/  USEL UR7, UR37, UR13, !UP2 ;  /* 0x0000000d25077287 */ /* 0x000fe4000d000000 */
[----:B------:R-:W-:Y:S02]  /*23a0*/  UIMAD UR12, UR42, UR8, URZ ;  /* 0x000000082a0c72a4 */ /* 0x000fe4000f8e02ff */
[----:B------:R-:W-:Y:S02]  /*23b0*/  UISETP.GE.AND UP0, UPT, UR4, UR9, UPT ;  /* 0x000000090400728c */ /* 0x000fe4000bf06270 */
[----:B------:R-:W-:Y:S02]  /*23c0*/  UIMAD.WIDE.U32 UR16, UR4, UR10, URZ ;  /* 0x0000000a041072a5 */ /* 0x000fe4000f8e00ff */
[----:B------:R-:W-:-:S02]  /*23d0*/  UISETP.GE.OR UP0, UPT, UR7, UR12, UP0 ;  /* 0x0000000c0700728c */ /* 0x000fc40008706670 */
        /* <DEDUP_REMOVED lines=19> */
.L_x_40:
[----:B------:R-:W2:Y:S02]  /*2510*/  LDCU UR4, c[0x0][0xb30] ;  /* 0x00016600ff0477ac */ /* 0x000ea40008000800 */
[----:B--2---:R-:W-:-:S09]  /*2520*/  UISETP.NE.AND UP0, UPT, UR4, 0x1, UPT ;  /* 0x000000010400788c */ /* 0x004fd2000bf05270 */
[----:B------:R-:W-:Y:S05]  /*2530*/  BRA.U UP0, `(.L_x_41) ;  /* 0x0000000100447547 */ /* 0x000fea000b800000 */
[----:B------:R-:W2:Y:S01]  /*2540*/  LDCU.128 UR12, c[0x0][0xb10] ;  /* 0x00016200ff0c77ac */ /* 0x000ea20008000c00 */
[----:B------:R-:W3:Y:S01]  /*2550*/  LDCU UR16, c[0x0][0xb0c] ;  /* 0x00016180ff1077ac */ /* 0x000ee20008000800 */
[----:B------:R-:W4:Y:S01]  /*2560*/  LDCU UR17, c[0x0][0xb20] ;  /* 0x00016400ff1177ac */ /* 0x000f220008000800 */
[----:B--2---:R-:W-:Y:S02]  /*2570*/  UIMAD.WIDE.U32 UR10, UR37, UR12, URZ ;  /* 0x0000000c250a72a5 */ /* 0x004fe4000f8e00ff */
[----:B------:R-:W-:Y:S02]  /*2580*/  UIMAD.WIDE.U32 UR8, UR27, UR15, URZ ;  /* 0x0000000f1b0872a5 */ /* 0x000fe4000f8e00ff */
[----:B---3--:R-:W-:Y:S02]  /*2590*/  UISETP.NE.AND UP2, UPT, UR16, 0x1, UPT ;  /* 0x000000011000788c */ /* 0x008fe4000bf45270 */
[----:B------:R-:W-:Y:S01]  /*25a0*/  UISETP.NE.AND UP0, UPT, UR14, 0x1, UPT ;  /* 0x000000010e00788c */ /* 0x000fe2000bf05270 */
[----:B------:R-:W-:-:S02]  /*25b0*/  UMOV UR7, UR11 ;  /* 0x0000000b00077c82 */ /* 0x000fc40008000000 */
[----:B------:R-:W-:Y:S01]  /*25c0*/  UMOV UR4, UR9 ;  /* 0x0000000900047c82 */ /* 0x000fe20008000000 */
[----:B------:R-:W-:Y:S02]  /*25d0*/  USHF.R.U32.HI UR7, URZ, UR13, UR7 ;  /* 0x0000000dff077299 */ /* 0x000fe40008011607 */
[----:B----4-:R-:W-:Y:S02]  /*25e0*/  USHF.R.U32.HI UR4, URZ, UR17, UR4 ;  /* 0x00000011ff047299 */ /* 0x010fe40008011604 */
[----:B------:R-:W-:Y:S02]  /*25f0*/  USEL UR7, UR37, UR7, !UP2 ;  /* 0x0000000725077287 */ /* 0x000fe4000d000000 */
[----:B------:R-:W-:-:S04]  /*2600*/  USEL UR4, UR27, UR4, !UP0 ;  /* 0x000000041b047287 */ /* 0x000fc8000c000000 */
[----:B------:R-:W-:Y:S02]  /*2610*/  UIADD3 UR8, UPT, UPT, UR7, -UR4, URZ ;  /* 0x8000000407087290 */ /* 0x000fe4000fffe0ff */
[----:B------:R-:W-:Y:S02]  /*2620*/  UIADD3 UR4, UPT, UPT, -UR7, UR4, URZ ;  /* 0x0000000407047290 */ /* 0x000fe4000fffe1ff */
[----:B------:R-:W-:Y:S02]  /*2630*/  UIMAD UR27, UR8, UR14, UR27 ;  /* 0x0000000e081b72a4 */ /* 0x000fe4000f8e021b */
[----:B------:R-:W-:-:S12]  /*2640*/  UIMAD UR37, UR4, UR16, UR37 ;  /* 0x00000010042572a4 */ /* 0x000fd8000f8e0225 */
.L_x_41:
[----:B------:R-:W-:Y:S01]  /*2650*/  VIADD R11, R11, 0x1 ;  /* 0x000000010b0b7836 */ /* 0x000fe20000000000 */
[----:B------:R-:W-:Y:S01]  /*2660*/  R2UR UR4, R160 ;  /* 0x00000000a00472ca */ /* 0x000fe200000e0000 */
[----:B------:R-:W-:Y:S01]  /*2670*/  UIADD3 UR20, UPT, UPT, UR27, UR63, URZ ;  /* 0x0000003f1b147290 */ /* 0x000fe2000fffe0ff */
[----:B------:R-:W-:Y:S02]  /*2680*/  PLOP3.LUT P1, PT, PT, PT, PT, 0x80, 0x8 ;  /* 0x000000000008781c */ /* 0x000fe40003f2f070 */
[----:B------:R-:W-:-:S04]  /*2690*/  ISETP.NE.AND P0, PT, R11, 0x2, PT ;  /* 0x000000020b00780c */ /* 0x000fc80003f05270 */
[----:B------:R-:W-:Y:S02]  /*26a0*/  SEL R3, RZ, 0x1, P0 ;  /* 0x00000001ff037807 */ /* 0x000fe40000000000 */
[----:B------:R-:W-:Y:S02]  /*26b0*/  SEL R11, R11, RZ, P0 ;  /* 0x000000ff0b0b7207 */ /* 0x000fe40000000000 */
[----:B------:R-:W-:Y:S01]  /*26c0*/  LOP3.LUT R10, R10, R3, RZ, 0x3c, !PT ;  /* 0x000000030a0a7212 */ /* 0x000fe200078e3cff */
[----:B------:R-:W-:Y:S01]  /*26d0*/  UIADD3 UR16, UPT, UPT, UR37, UR4, URZ ;  /* 0x0000000425107290 */ /* 0x000fe2000fffe0ff */
[----:B------:R-:W-:Y:S11]  /*26e0*/  BRA.U UP1, `(.L_x_42) ;  /* 0xfffffff101407547 */ /* 0x000ff6000b83ffff */
[----:B------:R-:W-:Y:S01]  /*26f0*/  UIADD3 UR7, UPT, UPT, UR6, 0x28, URZ ;  /* 0x0000002806077890 */ /* 0x000fe2000fffe0ff */
[----:B------:R-:W-:-:S03]  /*2700*/  SHF.L.U32 R3, R12, 0x1f, RZ ;  /* 0x0000001f0c037819 */ /* 0x000fc600000006ff */
[----:B------:R-:W-:-:S09]  /*2710*/  ULEA UR4, UR5, UR7, 0x3 ;  /* 0x0000000705047291 */ /* 0x000fd2000f8e18ff */
[----:B------:R-:W2:Y:S02]  /*2720*/  SYNCS.PHASECHK.TRANS64.TRYWAIT P0, [UR4], R3 ;  /* 0x00000003ff0075a7 */ /* 0x000ea40008001104 */
[----:B--2---:R-:W-:Y:S05]  /*2730*/  @!P0 BRA `(.L_x_43) ;  /* 0x00000060008c8947 */ /* 0x004fea0003800000 */
.L_x_119:
[----:B------:R-:W-:-:S04]  /*2740*/  UIADD3 UR4, UPT, UPT, UR5, 0x1, URZ ;  /* 0x0000000105047890 */ /* 0x000fc8000fffe0ff */
[----:B------:R-:W-:-:S04]  /*2750*/  UISETP.NE.AND UP0, UPT, UR4, 0x5, UPT ;  /* 0x000000050400788c */ /* 0x000fc8000bf05270 */
[----:B------:R-:W-:Y:S02]  /*2760*/  USEL UR6, URZ, 0x1, UP0 ;  /* 0x00000001ff067887 */ /* 0x000fe40008000000 */
[----:B------:R-:W-:-:S04]  /*2770*/  USEL UR4, UR4, URZ, UP0 ;  /* 0x000000ff04047287 */ /* 0x000fc80008000000 */
[----:B------:R-:W-:Y:S01]  /*2780*/  ULEA UR5, UR4, UR7, 0x3 ;  /* 0x0000000704057291 */ /* 0x000fe2000f8e18ff */
[----:B------:R-:W-:-:S04]  /*2790*/  LOP3.LUT R2, R12, UR6, RZ, 0x3c, !PT ;  /* 0x000000060c027c12 */ /* 0x000fc8000f8e3cff */
[----:B-1----:R-:W-:-:S04]  /*27a0*/  SHF.L.U32 R3, R2, 0x1f, RZ ;  /* 0x0000001f02037819 */ /* 0x002fc800000006ff */
[----:B------:R-:W1:Y:S02]  /*27b0*/  SYNCS.PHASECHK.TRANS64.TRYWAIT P0, [UR5], R3 ;  /* 0x00000003ff0075a7 */ /* 0x000e640008001105 */
[----:B-1----:R-:W-:Y:S05]  /*27c0*/  @!P0 BRA `(.L_x_44) ;  /* 0x0000006000808947 */ /* 0x002fea0003800000 */
.L_x_121:
        /* <DEDUP_REMOVED lines=9> */
.L_x_123:
        /* <DEDUP_REMOVED lines=9> */
.L_x_125:
[----:B------:R-:W-:-:S04]  /*28f0*/  UIADD3 UR4, UPT, UPT, UR4, 0x1, URZ ;  /* 0x0000000104047890 */ /* 0x000fc8000fffe0ff */
[----:B------:R-:W-:-:S04]  /*2900*/  UISETP.NE.AND UP0, UPT, UR4, 0x5, UPT ;  /* 0x000000050400788c */ /* 0x000fc8000bf05270 */
[----:B------:R-:W-:Y:S02]  /*2910*/  USEL UR5, URZ, 0x1, UP0 ;  /* 0x00000001ff057887 */ /* 0x000fe40008000000 */
[----:B------:R-:W-:-:S04]  /*2920*/  USEL UR4, UR4, URZ, UP0 ;  /* 0x000000ff04047287 */ /* 0x000fc80008000000 */
[----:B------:R-:W-:Y:S01]  /*2930*/  ULEA UR4, UR4, UR7, 0x3 ;  /* 0x0000000704047291 */ /* 0x000fe2000f8e18ff */
[----:B-1----:R-:W-:-:S04]  /*2940*/  LOP3.LUT R3, R2, UR5, RZ, 0x3c, !PT ;  /* 0x0000000502037c12 */ /* 0x002fc8000f8e3cff */
[----:B------:R-:W-:Y:S01]  /*2950*/  SHF.L.U32 R3, R3, 0x1f, RZ ;  /* 0x0000001f03037819 */ /* 0x000fe200000006ff */
[----:B------:R-:W-:-:S07]  /*2960*/  IMAD.U32 R0, RZ, RZ, UR4 ;  /* 0x00000004ff007e24 */ /* 0x000fce000f8e00ff */
.L_x_47:
[----:B-1----:R1:W2:Y:S02]  /*2970*/  SYNCS.PHASECHK.TRANS64.TRYWAIT P0, [R0+URZ], R3 ;  /* 0x00000003000075a7 */ /* 0x0022a400080011ff */
[----:B--2---:R-:W-:Y:S05]  /*2980*/  @!P0 NANOSLEEP.SYNCS 0x989680 ;  /* 0x009896800000895d */ /* 0x004fea0003900000 */
[----:B------:R-:W2:Y:S02]  /*2990*/  @!P0 SYNCS.PHASECHK.TRANS64 P0, [R0+URZ], R3 ;  /* 0x00000003000085a7 */ /* 0x000ea400080010ff */
[----:B--2---:R-:W-:Y:S05]  /*29a0*/  @P0 EXIT ;  /* 0x000000000000094d */ /* 0x004fea0003800000 */
[----:B------:R-:W-:Y:S05]  /*29b0*/  BRA `(.L_x_47) ;  /* 0xfffffffc00ec7947 */ /* 0x000fea000383ffff */
.L_x_22:
[----:B------:R-:W-:-:S04]  /*29c0*/  UISETP.NE.AND UP0, UPT, UR45, URZ, UPT ;  /* 0x000000ff2d00728c */ /* 0x000fc8000bf05270 */
[----:B------:R-:W-:-:S09]  /*29d0*/  UISETP.NE.OR UP0, UPT, UR17, 0x1, UP0 ;  /* 0x000000011100788c */ /* 0x000fd20008705670 */
[----:B------:R-:W-:Y:S05]  /*29e0*/  BRA.U UP0, `(.L_x_48) ;  /* 0x0000000500487547 */ /* 0x000fea000b800000 */
[----:B------:R-:W-:Y:S01]  /*29f0*/  ISETP.GE.U32.AND P2, PT, R0, 0x2, PT ;  /* 0x000000020000780c */ /* 0x000fe20003f46070 */
[----:B------:R-:W-:Y:S01]  /*2a00*/  IMAD.MOV.U32 R12, RZ, RZ, 0x1 ;  /* 0x00000001ff0c7424 */ /* 0x000fe200078e00ff */
[----:B------:R-:W-:Y:S02]  /*2a10*/  CS2R R10, SRZ ;  /* 0x00000000000a7805 */ /* 0x000fe4000001ff00 */
[----:B------:R-:W-:Y:S01]  /*2a20*/  CS2R R8, SRZ ;  /* 0x0000000000087805 */ /* 0x000fe2000001ff00 */
[----:B------:R-:W-:Y:S01]  /*2a30*/  UMOV UR6, 0x400 ;  /* 0x0000040000067882 */ /* 0x000fe20000000000 */
[----:B------:R-:W-:Y:S01]  /*2a40*/  UMOV UR5, URZ ;  /* 0x000000ff00057c82 */ /* 0x000fe20008000000 */
[----:B------:R-:W-:-:S12]  /*2a50*/  ULEA UR6, UR45, UR6, 0x18 ;  /* 0x000000062d067291 */ /* 0x000fd8000f8ec0ff */
.L_x_52:
[----:B------:R-:W-:Y:S02]  /*2a60*/  LEA R2, R8, UR6, 0x3 ;  /* 0x0000000608027c11 */ /* 0x000fe4000f8e18ff */
[----:B------:R-:W-:-:S03]  /*2a70*/  SHF.L.U32 R5, R9, 0x1f, RZ ;  /* 0x0000001f09057819 */ /* 0x000fc600000006ff */
[----:B------:R-:W-:Y:S01]  /*2a80*/  VIADD R4, R2, 0xf0 ;  /* 0x000000f002047836 */ /* 0x000fe20000000000 */
[----:B------:R-:W1:Y:S02]  /*2a90*/  SYNCS.PHASECHK.TRANS64.TRYWAIT P0, [R2+URZ+0xe0], R5 ;  /* 0x0000e005020075a7 */ /* 0x000e6400080011ff */
[----:B-1----:R-:W-:Y:S05]  /*2aa0*/  @!P0 BRA `(.L_x_49) ;  /* 0x0000006000108947 */ /* 0x002fea0003800000 */
.L_x_126:
[----:B------:R-:W-:Y:S01]  /*2ab0*/  ULEA UR4, UR5, UR6, 0x3 ;  /* 0x0000000605047291 */ /* 0x000fe2000f8e18ff */
[----:B------:R-:W-:Y:S02]  /*2ac0*/  PRMT R4, RZ, 0x654, R4 ;  /* 0x00000654ff047816 */ /* 0x000fe40000000004 */
[----:B-1----:R-:W-:Y:S01]  /*2ad0*/  SHF.L.U32 R5, R12, 0x1f, RZ ;  /* 0x0000001f0c057819 */ /* 0x002fe200000006ff */
[----:B------:R-:W-:Y:S01]  /*2ae0*/  UIADD3 UR7, UPT, UPT, UR4, 0x80, URZ ;  /* 0x0000008004077890 */ /* 0x000fe2000fffe0ff */
[----:B------:R1:W-:Y:S05]  /*2af0*/  SYNCS.ARRIVE.TRANS64.RED.A1T0 RZ, [R4+URZ], RZ ;  /* 0x000000ff04ff79a7 */ /* 0x0003ea00081004ff */
[----:B------:R-:W-:Y:S01]  /*2b00*/  IMAD.U32 R7, RZ, RZ, UR7 ;  /* 0x00000007ff077e24 */ /* 0x000fe2000f8e00ff */
[----:B------:R-:W2:Y:S04]  /*2b10*/  SYNCS.PHASECHK.TRANS64.TRYWAIT P0, [UR4+0x90], R5 ;  /* 0x00009005ff0075a7 */ /* 0x000ea80008001104 */
[----:B------:R-:W-:Y:S01]  /*2b20*/  PRMT R6, R0, 0x654, R7 ;  /* 0x0000065400067816 */ /* 0x000fe20000000007 */
[----:B-1----:R-:W-:Y:S01]  /*2b30*/  @!P2 IMAD.MOV.U32 R4, RZ, RZ, 0x10 ;  /* 0x00000010ff04a424 */ /* 0x002fe200078e00ff */
[----:B--2---:R-:W-:Y:S06]  /*2b40*/  @!P0 BRA `(.L_x_50) ;  /* 0x0000005c00fc8947 */ /* 0x004fec0003800000 */
.L_x_128:
[----:B------:R-:W-:Y:S01]  /*2b50*/  ULEA UR8, UR5, UR6, 0x4 ;  /* 0x0000000605087291 */ /* 0x000fe2000f8e20ff */
[----:B------:R-:W-:Y:S01]  /*2b60*/  SEL R3, R6, R3, !P2 ;  /* 0x0000000306037207 */ /* 0x000fe20005000000 */
[----:B------:R-:W-:Y:S01]  /*2b70*/  UIADD3 UR9, UPT, UPT, UR4, 0x80, URZ ;  /* 0x0000008004097890 */ /* 0x000fe2000fffe0ff */
[----:B-1----:R-:W-:Y:S01]  /*2b80*/  LEA R2, R11, UR6, 0x3 ;  /* 0x000000060b027c11 */ /* 0x002fe2000f8e18ff */
[----:B------:R-:W-:Y:S01]  /*2b90*/  UIADD3 UR8, UPT, UPT, UR8, 0x110, URZ ;  /* 0x0000011008087890 */ /* 0x000fe2000fffe0ff */
[----:B------:R-:W-:Y:S01]  /*2ba0*/  SHF.L.U32 R5, R10, 0x1f, RZ ;  /* 0x0000001f0a057819 */ /* 0x000fe200000006ff */
[----:B------:R1:W-:Y:S01]  /*2bb0*/  @!P2 SYNCS.ARRIVE.TRANS64.RED RZ, [R3+URZ], R4 ;  /* 0x0000000403ffa9a7 */ /* 0x0003e200080004ff */
[----:B------:R-:W-:Y:S01]  /*2bc0*/  UIADD3 UR4, UPT, UPT, UR5, 0x1, URZ ;  /* 0x0000000105047890 */ /* 0x000fe2000fffe0ff */
[----:B------:R-:W-:-:S03]  /*2bd0*/  VIADD R8, R8, 0x1 ;  /* 0x0000000108087836 */ /* 0x000fc60000000000 */
[----:B------:R-:W-:Y:S02]  /*2be0*/  UISETP.NE.AND UP0, UPT, UR4, 0x2, UPT ;  /* 0x000000020400788c */ /* 0x000fe4000bf05270 */
[----:B------:R-:W-:Y:S06]  /*2bf0*/  UGETNEXTWORKID.BROADCAST [UR8], [UR9] ;  /* 0x00000000080073ca */ /* 0x000fec0008000100 */
[----:B------:R-:W-:Y:S01]  /*2c00*/  USEL UR7, URZ, 0x1, UP0 ;  /* 0x00000001ff077887 */ /* 0x000fe20008000000 */
[----:B------:R-:W-:Y:S01]  /*2c10*/  ISETP.NE.AND P0, PT, R8, 0x2, PT ;  /* 0x000000020800780c */ /* 0x000fe20003f05270 */
[----:B------:R-:W-:Y:S01]  /*2c20*/  USEL UR5, UR4, URZ, UP0 ;  /* 0x000000ff04057287 */ /* 0x000fe20008000000 */
[----:B------:R-:W2:Y:S03]  /*2c30*/  SYNCS.PHASECHK.TRANS64.TRYWAIT P1, [R2+URZ+0x80], R5 ;  /* 0x00008005020075a7 */ /* 0x000ea600080211ff */
[----:B------:R-:W-:Y:S01]  /*2c40*/  LOP3.LUT R12, R12, UR7, RZ, 0x3c, !PT ;  /* 0x000000070c0c7c12 */ /* 0x000fe2000f8e3cff */
[----:B-12---:R-:W-:Y:S07]  /*2c50*/  @!P1 BRA `(.L_x_51) ;  /* 0x0000005c00d09947 */ /* 0x006fee0003800000 */
.L_x_129:
[C---:B------:R-:W-:Y:S01]  /*2c60*/  LEA R4, R11.reuse, UR6, 0x4 ;  /* 0x000000060b047c11 */ /* 0x040fe2000f8e20ff */
[----:B-1----:R-:W-:Y:S01]  /*2c70*/  VIADD R2, R2, 0x90 ;  /* 0x0000009002027836 */ /* 0x002fe20000000000 */
[----:B------:R-:W-:Y:S01]  /*2c80*/  SEL R8, R8, RZ, P0 ;  /* 0x000000ff08087207 */ /* 0x000fe20000000000 */
[----:B------:R-:W-:-:S03]  /*2c90*/  VIADD R11, R11, 0x1 ;  /* 0x000000010b0b7836 */ /* 0x000fc60000000000 */
[----:B------:R-:W1:Y:S01]  /*2ca0*/  LDS.128 R4, [R4+0x110] ;  /* 0x0001100004047984 */ /* 0x000e620000000c00 */
[----:B------:R-:W-:Y:S02]  /*2cb0*/  PRMT R2, RZ, 0x654, R2 ;  /* 0x00000654ff027816 */ /* 0x000fe40000000002 */
[C---:B------:R-:W-:Y:S01]  /*2cc0*/  ISETP.NE.AND P1, PT, R11.reuse, 0x2, PT ;  /* 0x000000020b00780c */ /* 0x040fe20003f25270 */
[----:B------:R-:W-:Y:S01]  /*2cd0*/  @!PT LDS RZ, [RZ] ;  /* 0x00000000fffff984 */ /* 0x000fe20000000800 */
[----:B------:R-:W-:Y:S01]  /*2ce0*/  @!PT LDS RZ, [RZ] ;  /* 0x00000000fffff984 */ /* 0x000fe20000000800 */
[----:B------:R-:W-:Y:S01]  /*2cf0*/  @!PT LDS RZ, [RZ] ;  /* 0x00000000fffff984 */ /* 0x000fe20000000800 */
[----:B------:R-:W-:Y:S01]  /*2d00*/  @!PT LDS RZ, [RZ] ;  /* 0x00000000fffff984 */ /* 0x000fe20000000800 */
[----:B------:R2:W-:Y:S06]  /*2d10*/  MEMBAR.ALL.CTA ;  /* 0x0000000000007992 */ /* 0x0005ec0000008000 */
[----:B--2---:R-:W2:Y:S01]  /*2d20*/  FENCE.VIEW.ASYNC.S ;  /* 0x00000000000073c6 */ /* 0x004ea20000000000 */
[----:B------:R-:W-:Y:S01]  /*2d30*/  SEL R11, R11, RZ, P1 ;  /* 0x000000ff0b0b7207 */ /* 0x000fe20000800000 */
[----:B--2---:R2:W-:Y:S01]  /*2d40*/  SYNCS.ARRIVE.TRANS64.RED.A1T0 RZ, [R2+URZ], RZ ;  /* 0x000000ff02ff79a7 */ /* 0x0045e200081004ff */
[----:B-1----:R-:W-:-:S02]  /*2d50*/  LOP3.LUT P3, RZ, R6, 0x1, RZ, 0xc0, !PT ;  /* 0x0000000106ff7812 */ /* 0x002fc4000786c0ff */
[----:B------:R-:W-:-:S04]  /*2d60*/  SEL R5, RZ, 0x1, P1 ;  /* 0x00000001ff057807 */ /* 0x000fc80000800000 */
[----:B------:R-:W-:Y:S02]  /*2d70*/  LOP3.LUT R10, R10, R5, RZ, 0x3c, !PT ;  /* 0x000000050a0a7212 */ /* 0x000fe400078e3cff */
[----:B--2---:R-:W-:-:S04]  /*2d80*/  SEL R2, RZ, 0x1, P0 ;  /* 0x00000001ff027807 */ /* 0x004fc80000000000 */
[----:B------:R-:W-:Y:S01]  /*2d90*/  LOP3.LUT R9, R9, R2, RZ, 0x3c, !PT ;  /* 0x0000000209097212 */ /* 0x000fe200078e3cff */
[----:B------:R-:W-:Y:S06]  /*2da0*/  @P3 BRA `(.L_x_52) ;  /* 0xfffffffc002c3947 */ /* 0x000fec000383ffff */
[----:B------:R-:W-:Y:S01]  /*2db0*/  ULEA UR4, UR5, UR6, 0x3 ;  /* 0x0000000605047291 */ /* 0x000fe2000f8e18ff */
[----:B------:R-:W-:-:S08]  /*2dc0*/  SHF.L.U32 R3, R12, 0x1f, RZ ;  /* 0x0000001f0c037819 */ /* 0x000fd000000006ff */
[----:B------:R-:W1:Y:S02]  /*2dd0*/  SYNCS.PHASECHK.TRANS64 P0, [UR4+0x90], R3 ;  /* 0x00009003ff0075a7 */ /* 0x000e640008001004 */
[----:B-1----:R-:W-:Y:S05]  /*2de0*/  @P0 BRA `(.L_x_53) ;  /* 0x0000000000080947 */ /* 0x002fea0003800000 */
[----:B------:R-:W1:Y:S02]  /*2df0*/  SYNCS.PHASECHK.TRANS64.TRYWAIT P0, [UR4+0x90], R3 ;  /* 0x00009003ff0075a7 */ /* 0x000e640008001104 */
[----:B-1----:R-:W-:Y:S05]  /*2e00*/  @!P0 BRA `(.L_x_54) ;  /* 0x0000005c00788947 */ /* 0x002fea0003800000 */
.L_x_53:
[----:B------:R-:W-:-:S04]  /*2e10*/  UIADD3 UR7, UPT, UPT, UR5, 0x1, URZ ;  /* 0x0000000105077890 */ /* 0x000fc8000fffe0ff */
[----:B------:R-:W-:-:S04]  /*2e20*/  UISETP.NE.AND UP0, UPT, UR7, 0x2, UPT ;  /* 0x000000020700788c */ /* 0x000fc8000bf05270 */
[----:B------:R-:W-:Y:S02]  /*2e30*/  USEL UR8, URZ, 0x1, UP0 ;  /* 0x00000001ff087887 */ /* 0x000fe40008000000 */
[----:B------:R-:W-:-:S04]  /*2e40*/  USEL UR7, UR7, URZ, UP0 ;  /* 0x000000ff07077287 */ /* 0x000fc80008000000 */
[----:B------:R-:W-:Y:S01]  /*2e50*/  ULEA UR7, UR7, UR6, 0x3 ;  /* 0x0000000607077291 */ /* 0x000fe2000f8e18ff */
[----:B-1----:R-:W-:-:S04]  /*2e60*/  LOP3.LUT R3, R12, UR8, RZ, 0x3c, !PT ;  /* 0x000000080c037c12 */ /* 0x002fc8000f8e3cff */
[----:B------:R-:W-:-:S04]  /*2e70*/  SHF.L.U32 R0, R3, 0x1f, RZ ;  /* 0x0000001f03007819 */ /* 0x000fc800000006ff */
[----:B------:R-:W1:Y:S02]  /*2e80*/  SYNCS.PHASECHK.TRANS64 P0, [UR7+0x90], R0 ;  /* 0x00009000ff0075a7 */ /* 0x000e640008001007 */
[----:B-1----:R-:W-:Y:S05]  /*2e90*/  @P0 EXIT ;  /* 0x000000000000094d */ /* 0x002fea0003800000 */
[----:B------:R-:W-:Y:S02]  /*2ea0*/  SHF.L.U32 R3, R3, 0x1f, RZ ;  /* 0x0000001f03037819 */ /* 0x000fe400000006ff */
[----:B------:R-:W-:-:S07]  /*2eb0*/  MOV R0, UR7 ;  /* 0x0000000700007c02 */ /* 0x000fce0008000f00 */
.L_x_55:
[----:B-1----:R1:W2:Y:S02]  /*2ec0*/  SYNCS.PHASECHK.TRANS64.TRYWAIT P0, [R0+URZ+0x90], R3 ;  /* 0x00009003000075a7 */ /* 0x0022a400080011ff */
[----:B--2---:R-:W-:Y:S05]  /*2ed0*/  @!P0 NANOSLEEP.SYNCS 0x989680 ;  /* 0x009896800000895d */ /* 0x004fea0003900000 */
[----:B------:R-:W2:Y:S02]  /*2ee0*/  @!P0 SYNCS.PHASECHK.TRANS64 P0, [R0+URZ+0x90], R3 ;  /* 0x00009003000085a7 */ /* 0x000ea400080010ff */
[----:B--2---:R-:W-:Y:S05]  /*2ef0*/  @P0 EXIT ;  /* 0x000000000000094d */ /* 0x004fea0003800000 */
[----:B------:R-:W-:Y:S05]  /*2f00*/  BRA `(.L_x_55) ;  /* 0xfffffffc00ec7947 */ /* 0x000fea000383ffff */
.L_x_48:
[----:B------:R-:W-:Y:S05]  /*2f10*/  BRA.U UP4, `(.L_x_56) ;  /* 0x0000000d04687547 */ /* 0x000fea000b800000 */
[----:B------:R-:W-:Y:S01]  /*2f20*/  UMOV UR4, 0x40 ;  /* 0x0000004000047882 */ /* 0x000fe20000000000 */
[----:B------:R-:W-:Y:S01]  /*2f30*/  NOP ;  /* 0x0000000000007918 */ /* 0x000fe20000000000 */
[----:B------:R-:W-:Y:S01]  /*2f40*/  ULEA UR5, UR45, UR4, 0x18 ;  /* 0x000000042d057291 */ /* 0x000fe2000f8ec0ff */
[----:B------:R-:W-:Y:S02]  /*2f50*/  UMOV UR6, 0x400 ;  /* 0x0000040000067882 */ /* 0x000fe40000000000 */
[----:B------:R-:W-:-:S06]  /*2f60*/  ULEA UR6, UR45, UR6, 0x18 ;  /* 0x000000062d067291 */ /* 0x000fcc000f8ec0ff */
[----:B------:R-:W1:Y:S02]  /*2f70*/  LDS.U8 R0, [UR5+0x1c] ;  /* 0x00001c05ff007984 */ /* 0x000e640008000000 */
[----:B-1----:R-:W-:-:S13]  /*2f80*/  ISETP.NE.AND P0, PT, R0, RZ, PT ;  /* 0x000000ff0000720c */ /* 0x002fda0003f05270 */
[----:B------:R-:W-:Y:S05]  /*2f90*/  @P0 BRA `(.L_x_57) ;  /* 0x0000000000580947 */ /* 0x000fea0003800000 */
[----:B------:R-:W-:-:S13]  /*2fa0*/  ELECT P0, URZ, PT ;  /* 0x0000000000ff782f */ /* 0x000fda0003800000 */
[----:B------:R-:W-:Y:S05]  /*2fb0*/  @!P0 BRA `(.L_x_58) ;  /* 0x0000000000608947 */ /* 0x000fea0003800000 */
[----:B------:R-:W-:Y:S01]  /*2fc0*/  UMOV UR4, 0x10 ;  /* 0x0000001000047882 */ /* 0x000fe20000000000 */
[----:B------:R-:W-:Y:S01]  /*2fd0*/  HFMA2 R0, -RZ, RZ, 0, 5.9604644775390625e-08 ;  /* 0x00000001ff007431 */ /* 0x000fe200000001ff */
[----:B------:R-:W-:-:S03]  /*2fe0*/  MOV R3, 0xffff ;  /* 0x0000ffff00037802 */ /* 0x000fc60000000f00 */
[----:B------:R-:W-:Y:S04]  /*2ff0*/  DEPBAR.LE SB1, 0x36 ;  /* 0x00009d800000791a */ /* 0x000fe80000000000 */
[----:B------:R-:W1:Y:S02]  /*3000*/  UTCATOMSWS.FIND_AND_SET.ALIGN UP0, UR4, UR4 ;  /* 0x00000004000475e3 */ /* 0x000e640008000800 */
[----:B-1----:R-:W-:Y:S01]  /*3010*/  MOV R4, UR4 ;  /* 0x0000000400047c02 */ /* 0x002fe20008000f00 */
[----:B------:R-:W-:Y:S06]  /*3020*/  BRA.U UP0, `(.L_x_59) ;  /* 0x0000000100187547 */ /* 0x000fec000b800000 */
.L_x_60:
[----:B------:R-:W-:Y:S05]  /*3030*/  NANOSLEEP 0x64 ;  /* 0x000000640000795d */ /* 0x000fea0003800000 */
[----:B------:R-:W-:-:S05]  /*3040*/  UMOV UR4, 0x10 ;  /* 0x0000001000047882 */ /* 0x000fca0000000000 */
[----:B------:R-:W-:Y:S04]  /*3050*/  DEPBAR.LE SB1, 0x36 ;  /* 0x00009d800000791a */ /* 0x000fe80000000000 */
[----:B------:R-:W1:Y:S02]  /*3060*/  UTCATOMSWS.FIND_AND_SET.ALIGN UP0, UR4, UR4 ;  /* 0x00000004000475e3 */ /* 0x000e640008000800 */
[----:B-1----:R-:W-:Y:S01]  /*3070*/  MOV R4, UR4 ;  /* 0x0000000400047c02 */ /* 0x002fe20008000f00 */
[----:B------:R-:W-:Y:S05]  /*3080*/  BRA.U !UP0, `(.L_x_60) ;  /* 0xfffffffd08e87547 */ /* 0x000fea000b83ffff */
.L_x_59:
[-C--:B------:R-:W-:Y:S02]  /*3090*/  SHF.L.U32 R3, R3, R4.reuse, RZ ;  /* 0x0000000403037219 */ /* 0x080fe400000006ff */
[----:B------:R-:W-:Y:S01]  /*30a0*/  SHF.L.U32 R0, R0, R4, RZ ;  /* 0x0000000400007219 */ /* 0x000fe200000006ff */
[----:B------:R-:W-:Y:S02]  /*30b0*/  IMAD.SHL.U32 R4, R4, 0x20, RZ ;  /* 0x0000002004047824 */ /* 0x000fe400078e00ff */
[----:B------:R1:W-:Y:S04]  /*30c0*/  ATOMS.OR RZ, [UR5+0x14], R3 ;  /* 0x00001403ffff798c */ /* 0x0003e8000b000005 */
[----:B------:R1:W-:Y:S04]  /*30d0*/  ATOMS.OR RZ, [UR5+0x18], R0 ;  /* 0x00001800ffff798c */ /* 0x0003e8000b000005 */
[----:B------:R1:W-:Y:S01]  /*30e0*/  STS [UR6+0x130], R4 ;  /* 0x00013004ff007988 */ /* 0x0003e20008000806 */
[----:B------:R-:W-:Y:S05]  /*30f0*/  BRA `(.L_x_58) ;  /* 0x0000000000107947 */ /* 0x000fea0003800000 */
.L_x_57:
[----:B------:R-:W-:Y:S02]  /*3100*/  MOV R0, 0xffffffff ;  /* 0xffffffff00007802 */ /* 0x000fe40000000f00 */
[----:B------:R-:W-:-:S03]  /*3110*/  MOV R4, 0x3140 ;  /* 0x0000314000047802 */ /* 0x000fc60000000f00 */
[----:B------:R1:W-:Y:S04]  /*3120*/  STS [UR6+0x130], R0 ;  /* 0x00013000ff007988 */ /* 0x0003e80008000806 */
[----:B-1---5:R-:W-:Y:S05]  /*3130*/  CALL.REL.NOINC `($__internal_1_$__cuda_sm10x_tcgen05_guardrail_trap_phase_invalid_during_alloc) ;  /* 0x0000006000387944 */ /* 0x022fea0003c00000 */
.L_x_58:
[----:B------:R-:W-:Y:S05]  /*3140*/  WARPSYNC.ALL ;  /* 0x0000000000007948 */ /* 0x000fea0003800000 */
[----:B------:R-:W2:Y:S01]  /*3150*/  S2UR UR4, SR_CgaCtaId ;  /* 0x00000000000479c3 */ /* 0x000ea20000008800 */
[----:B------:R-:W-:Y:S01]  /*3160*/  UMOV UR13, 0x400 ;  /* 0x00000400000d7882 */ /* 0x000fe20000000000 */
[----:B------:R-:W-:-:S06]  /*3170*/  NOP ;  /* 0x0000000000007918 */ /* 0x000fcc0000000000 */
[----:B------:R-:W-:Y:S06]  /*3180*/  BAR.ARV 0x6, 0xa0 ;  /* 0x0182800000007b1d */ /* 0x000fec0000002000 */
[----:B------:R-:W3:Y:S01]  /*3190*/  LDCU UR5, c[0x0][0x38c] ;  /* 0x00007180ff0577ac */ /* 0x000ee20008000800 */
[----:B------:R-:W-:Y:S01]  /*31a0*/  LOP3.LUT R2, R2, 0xffff, RZ, 0xc0, !PT ;  /* 0x0000ffff02027812 */ /* 0x000fe200078ec0ff */
[----:B------:R-:W-:Y:S01]  /*31b0*/  IMAD.MOV.U32 R11, RZ, RZ, 0x1 ;  /* 0x00000001ff0b7424 */ /* 0x000fe200078e00ff */
[----:B------:R-:W-:Y:S01]  /*31c0*/  CS2R R8, SRZ ;  /* 0x0000000000087805 */ /* 0x000fe2000001ff00 */
[----:B------:R-:W4:Y:S01]  /*31d0*/  LDCU UR8, c[0x0][0x38c] ;  /* 0x00007180ff0877ac */ /* 0x000f220008000800 */
[----:B------:R-:W-:Y:S01]  /*31e0*/  R2UR UR15, R2 ;  /* 0x00000000020f72ca */ /* 0x000fe200000e0000 */
[----:B------:R-:W-:Y:S01]  /*31f0*/  IMAD.MOV.U32 R10, RZ, RZ, RZ ;  /* 0x000000ffff0a7224 */ /* 0x000fe200078e00ff */
[----:B------:R-:W-:Y:S01]  /*3200*/  UMOV UR19, URZ ;  /* 0x000000ff00137c82 */ /* 0x000fe20008000000 */
[----:B------:R-:W-:Y:S01]  /*3210*/  UMOV UR10, URZ ;  /* 0x000000ff000a7c82 */ /* 0x000fe20008000000 */
[----:B--2---:R-:W-:Y:S01]  /*3220*/  ULEA UR13, UR4, UR13, 0x18 ;  /* 0x0000000d040d7291 */ /* 0x004fe2000f8ec0ff */
[----:B------:R-:W-:Y:S01]  /*3230*/  UMOV UR20, 0x0 ;  /* 0x0000000000147882 */ /* 0x000fe20000000000 */
[----:B------:R-:W-:-:S02]  /*3240*/  UMOV UR21, 0x8200490 ;  /* 0x0820049000157882 */ /* 0x000fc40000000000 */
[----:B------:R-:W-:Y:S02]  /*3250*/  UIADD3 UR6, UPT, UPT, UR13, 0x8400, URZ ;  /* 0x000084000d067890 */ /* 0x000fe4000fffe0ff */
[----:B------:R-:W-:Y:S02]  /*3260*/  UIADD3 UR7, UPT, UPT, UR13, 0xd400, URZ ;  /* 0x0000d4000d077890 */ /* 0x000fe4000fffe0ff */
[----:B---3--:R-:W-:Y:S01]  /*3270*/  UIADD3 UR5, UPT, UPT, UR5, 0x1f, URZ ;  /* 0x0000001f05057890 */ /* 0x008fe2000fffe0ff */
[----:B-1----:R-:W1:Y:S01]  /*3280*/  LDS R0, [UR13+0x130] ;  /* 0x0001300dff007984 */ /* 0x002e620008000800 */
[----:B------:R-:W-:Y:S02]  /*3290*/  USHF.R.U32.HI UR6, URZ, 0x4, UR6 ;  /* 0x00000004ff067899 */ /* 0x000fe40008011606 */
[----:B------:R-:W-:Y:S02]  /*32a0*/  USHF.R.S32.HI UR4, URZ, 0x1f, UR5 ;  /* 0x0000001fff047899 */ /* 0x000fe40008011405 */
[----:B------:R-:W-:-:S02]  /*32b0*/  ULOP3.LUT UR6, UR6, 0x3fff, URZ, 0xc0, !UPT ;  /* 0x00003fff06067892 */ /* 0x000fc4000f8ec0ff */
[----:B------:R-:W-:Y:S02]  /*32c0*/  ULEA.HI UR4, UR4, UR5, URZ, 0x5 ;  /* 0x0000000504047291 */ /* 0x000fe4000f8f28ff */
[----:B------:R-:W-:Y:S02]  /*32d0*/  USHF.R.U32.HI UR5, URZ, 0x4, UR7 ;  /* 0x00000004ff057899 */ /* 0x000fe40008011607 */
[----:B------:R-:W-:Y:S02]  /*32e0*/  USHF.R.S32.HI UR22, URZ, 0x5, UR4 ;  /* 0x00000005ff167899 */ /* 0x000fe40008011404 */
[----:B------:R-:W-:Y:S02]  /*32f0*/  ULOP3.LUT UR5, UR5, 0x3fff, URZ, 0xc0, !UPT ;  /* 0x00003fff05057892 */ /* 0x000fe4000f8ec0ff */
[----:B------:R-:W-:Y:S02]  /*3300*/  UISETP.LT.AND UP0, UPT, UR22, 0x1, UPT ;  /* 0x000000011600788c */ /* 0x000fe4000bf01270 */
[----:B------:R-:W-:-:S02]  /*3310*/  ULOP3.LUT UR16, UR6, 0x10000, URZ, 0xfc, !UPT ;  /* 0x0001000006107892 */ /* 0x000fc4000f8efcff */
[----:B------:R-:W-:Y:S02]  /*3320*/  USEL UR23, UR22, 0x1, !UP0 ;  /* 0x0000000116177887 */ /* 0x000fe4000c000000 */
[----:B------:R-:W-:Y:S02]  /*3330*/  ULOP3.LUT UR17, UR5, 0x10000, URZ, 0xfc, !UPT ;  /* 0x0001000005117892 */ /* 0x000fe4000f8efcff */
[----:B------:R-:W-:Y:S02]  /*3340*/  UIADD3 UR23, UPT, UPT, -UR23, URZ, URZ ;  /* 0x000000ff17177290 */ /* 0x000fe4000fffe1ff */
[----:B----4-:R-:W-:Y:S01]  /*3350*/  UISETP.GE.AND UP4, UPT, UR8, 0x1, UPT ;  /* 0x000000010800788c */ /* 0x010fe2000bf86270 */
[----:B-1----:R-:W-:-:S15]  /*3360*/  R2UR UR24, R0 ;  /* 0x00000000001872ca */ /* 0x002fde00000e0000 */
.L_x_67:
[----:B------:R-:W-:Y:S02]  /*3370*/  LEA R0, R10, UR13, 0x3 ;  /* 0x0000000d0a007c11 */ /* 0x000fe4000f8e18ff */
[----:B------:R-:W-:Y:S02]  /*3380*/  SHF.L.U32 R5, R9, 0x1f, RZ ;  /* 0x0000001f09057819 */ /* 0x000fe400000006ff */
[----:B------:R-:W-:Y:S01]  /*3390*/  PLOP3.LUT P0, PT, PT, PT, UP4, 0x80, 0x8 ;  /* 0x000000000008781c */ /* 0x000fe20003f0f048 */
[----:B------:R-:W-:Y:S01]  /*33a0*/  VIADD R3, R0, 0x90 ;  /* 0x0000009000037836 */ /* 0x000fe20000000000 */
[----:B-1----:R-:W1:Y:S02]  /*33b0*/  SYNCS.PHASECHK.TRANS64.TRYWAIT P1, [R0+URZ+0x80], R5 ;  /* 0x00008005000075a7 */ /* 0x002e6400080211ff */
[----:B-1-3--:R-:W-:Y:S09]  /*33c0*/  @!P1 BRA `(.L_x_61) ;  /* 0x0000005800209947 */ /* 0x00aff20003800000 */
.L_x_131:
[----:B------:R-:W-:Y:S01]  /*33d0*/  LEA R4, R10, UR13, 0x4 ;  /* 0x0000000d0a047c11 */ /* 0x000fe2000f8e20ff */
[----:B------:R-:W-:Y:S01]  /*33e0*/  @UP4 ULEA UR4, UR10, UR13, 0x3 ;  /* 0x0000000d0a044291 */ /* 0x000fe2000f8e18ff */
[----:B------:R-:W-:Y:S01]  /*33f0*/  PLOP3.LUT P2, PT, PT, PT, PT, 0x80, 0x8 ;  /* 0x000000000008781c */ /* 0x000fe20003f4f070 */
[----:B------:R-:W-:Y:S01]  /*3400*/  ULEA UR18, UR19, UR13, 0x3 ;  /* 0x0000000d13127291 */ /* 0x000fe2000f8e18ff */
[----:B------:R-:W-:Y:S02]  /*3410*/  PRMT R3, RZ, 0x654, R3 ;  /* 0x00000654ff037816 */ /* 0x000fe40000000003 */
[----:B-1----:R-:W1:Y:S01]  /*3420*/  LDS.128 R4, [R4+0x110] ;  /* 0x0001100004047984 */ /* 0x002e620000000c00 */
[----:B------:R-:W-:Y:S02]  /*3430*/  @P0 SHF.L.U32 R2, R8, 0x1f, RZ ;  /* 0x0000001f08020819 */ /* 0x000fe400000006ff */
[----:B------:R-:W-:Y:S01]  /*3440*/  SHF.L.U32 R0, R11, 0x1f, RZ ;  /* 0x0000001f0b007819 */ /* 0x000fe200000006ff */
[----:B------:R-:W-:Y:S01]  /*3450*/  @!PT LDS RZ, [RZ] ;  /* 0x00000000fffff984 */ /* 0x000fe20000000800 */
[----:B------:R-:W-:Y:S01]  /*3460*/  @!PT LDS RZ, [RZ] ;  /* 0x00000000fffff984 */ /* 0x000fe20000000800 */
[----:B------:R-:W-:Y:S01]  /*3470*/  @!PT LDS RZ, [RZ] ;  /* 0x00000000fffff984 */ /* 0x000fe20000000800 */
[----:B------:R-:W-:Y:S01]  /*3480*/  @!PT LDS RZ, [RZ] ;  /* 0x00000000fffff984 */ /* 0x000fe20000000800 */
[----:B------:R2:W-:Y:S06]  /*3490*/  MEMBAR.ALL.CTA ;  /* 0x0000000000007992 */ /* 0x0005ec0000008000 */
[----:B--2---:R-:W2:Y:S02]  /*34a0*/  FENCE.VIEW.ASYNC.S ;  /* 0x00000000000073c6 */ /* 0x004ea40000000000 */
[----:B--2---:R2:W-:Y:S01]  /*34b0*/  SYNCS.ARRIVE.TRANS64.RED.A1T0 RZ, [R3+URZ], RZ ;  /* 0x000000ff03ff79a7 */ /* 0x0045e200081004ff */
[----:B------:R2:W3:Y:S01]  /*34c0*/  @P0 SYNCS.PHASECHK.TRANS64.TRYWAIT P2, [UR4], R2 ;  /* 0x00000002ff0005a7 */ /* 0x0004e20008041104 */
[----:B-1----:R-:W-:Y:S01]  /*34d0*/  LOP3.LUT P1, RZ, R6, 0x1, RZ, 0xc0, !PT ;  /* 0x0000000106ff7812 */ /* 0x002fe2000782c0ff */
[----:B------:R-:W1:Y:S02]  /*34e0*/  SYNCS.PHASECHK.TRANS64.TRYWAIT P0, [UR18+0xc0], R0 ;  /* 0x0000c000ff0075a7 */ /* 0x000e640008001112 */
[----:B-123--:R-:W-:Y:S10]  /*34f0*/  @!P0 BRA `(.L_x_62) ;  /* 0x0000005400e88947 */ /* 0x00eff40003800000 */
.L_x_133:
[----:B------:R-:W-:Y:S01]  /*3500*/  IADD3 R10, PT, PT, R10, 0x1, RZ ;  /* 0x000000010a0a7810 */ /* 0x000fe20007ffe0ff */
[----:B------:R-:W-:Y:S06]  /*3510*/  BRA.U !UP4, `(.L_x_63) ;  /* 0x000000010c887547 */ /* 0x000fec000b800000 */
[----:B------:R-:W-:Y:S02]  /*3520*/  ULEA UR14, UR19, UR24, 0x7 ;  /* 0x00000018130e7291 */ /* 0x000fe4000f8e38ff */
[----:B------:R-:W-:Y:S01]  /*3530*/  UPLOP3.LUT UP2, UPT, UPT, UPT, UPT, 0x40, 0x4 ;  /* 0x000000000004789c */ /* 0x000fe20003f4e870 */
[----:B------:R-:W-:Y:S01]  /*3540*/  UMOV UR12, UR23 ;  /* 0x00000017000c7c82 */ /* 0x000fe20008000000 */
[----:B------:R-:W-:Y:S01]  /*3550*/  UMOV UR11, UR22 ;  /* 0x00000016000b7c82 */ /* 0x000fe20008000000 */
[----:B------:R-:W-:-:S08]  /*3560*/  UMOV UR5, UR10 ;  /* 0x0000000a00057c82 */ /* 0x000fd00008000000 */
.L_x_66:
[----:B------:R-:W-:Y:S02]  /*3570*/  UIADD3 UR12, UPT, UPT, UR12, 0x1, URZ ;  /* 0x000000010c0c7890 */ /* 0x000fe4000fffe0ff */
[----:B--2---:R-:W-:Y:S02]  /*3580*/  ULEA UR6, UR5, UR13, 0x3 ;  /* 0x0000000d05067291 */ /* 0x004fe4000f8e18ff */
[----:B------:R-:W-:Y:S01]  /*3590*/  UISETP.NE.AND UP3, UPT, UR12, URZ, UPT ;  /* 0x000000ff0c00728c */ /* 0x000fe2000bf65270 */
[----:B---3--:R-:W-:Y:S10]  /*35a0*/  @P2 BRA `(.L_x_64) ;  /* 0x00000000000c2947 */ /* 0x008ff40003800000 */
[----:B-1----:R-:W-:Y:S04]  /*35b0*/  SHF.L.U32 R3, R8, 0x1f, RZ ;  /* 0x0000001f08037819 */ /* 0x002fe800000006ff */
[----:B------:R-:W1:Y:S02]  /*35c0*/  SYNCS.PHASECHK.TRANS64.TRYWAIT P0, [UR6], R3 ;  /* 0x00000003ff0075a7 */ /* 0x000e640008001106 */
[----:B-1----:R-:W-:Y:S05]  /*35d0*/  @!P0 BRA `(.L_x_65) ;  /* 0x0000005400c88947 */ /* 0x002fea0003800000 */
.L_x_64:
[----:B------:R-:W-:Y:S01]  /*35e0*/  UISETP.NE.AND UP0, UPT, UR11, 0x1, UPT ;  /* 0x000000010b00788c */ /* 0x000fe2000bf05270 */
[----:B------:R-:W-:Y:S01]  /*35f0*/  PLOP3.LUT P2, PT, PT, PT, PT, 0x80, 0x8 ;  /* 0x000000000008781c */ /* 0x000fe20003f4f070 */
[----:B------:R-:W-:Y:S02]  /*3600*/  UIADD3 UR4, UPT, UPT, UR5, 0x1, URZ ;  /* 0x0000000105047890 */ /* 0x000fe4000fffe0ff */
[----:B------:R-:W-:Y:S02]  /*3610*/  ULEA UR8, UR5, UR17, 0x8 ;  /* 0x0000001105087291 */ /* 0x000fe4000f8e40ff */
[----:B------:R-:W-:Y:S01]  /*3620*/  UISETP.NE.AND UP1, UPT, UR4, 0x5, UPT ;  /* 0x000000050400788c */ /* 0x000fe2000bf25270 */
[----:B------:R-:W-:Y:S01]  /*3630*/  PLOP3.LUT P0, PT, PT, PT, UP0, 0x80, 0x8 ;  /* 0x000000000008781c */ /* 0x000fe20003f0f008 */
[----:B------:R-:W-:Y:S02]  /*3640*/  UIADD3 UR11, UPT, UPT, UR11, -0x1, URZ ;  /* 0xffffffff0b0b7890 */ /* 0x000fe4000fffe0ff */
[----:B------:R-:W-:Y:S02]  /*3650*/  USEL UR7, URZ, 0x1, UP1 ;  /* 0x00000001ff077887 */ /* 0x000fe40008800000 */
[----:B------:R-:W-:Y:S01]  /*3660*/  USEL UR10, UR4, URZ, UP1 ;  /* 0x000000ff040a7287 */ /* 0x000fe20008800000 */
[----:B------:R-:W-:Y:S03]  /*3670*/  UMOV UR9, 0xc0004010 ;  /* 0xc000401000097882 */ /* 0x000fe60000000000 */
[----:B------:R-:W-:Y:S01]  /*3680*/  @UP0 ULEA UR4, UR10, UR13, 0x3 ;  /* 0x0000000d0a040291 */ /* 0x000fe2000f8e18ff */
[----:B------:R-:W-:Y:S01]  /*3690*/  LOP3.LUT R8, R8, UR7, RZ, 0x3c, !PT ;  /* 0x0000000708087c12 */ /* 0x000fe2000f8e3cff */
[----:B------:R-:W-:Y:S03]  /*36a0*/  UMOV UR7, 0xc0004010 ;  /* 0xc000401000077882 */ /* 0x000fe60000000000 */
[----:B-1----:R-:W-:Y:S04]  /*36b0*/  @P0 SHF.L.U32 R0, R8, 0x1f, RZ ;  /* 0x0000001f08000819 */ /* 0x002fe800000006ff */
[----:B------:R2:W3:Y:S01]  /*36c0*/  @P0 SYNCS.PHASECHK.TRANS64.TRYWAIT P2, [UR4], R0 ;  /* 0x00000000ff0005a7 */ /* 0x0004e20008041104 */
[----:B------:R-:W-:Y:S02]  /*36d0*/  UIADD3 UR4, UPT, UPT, UR6, 0x28, URZ ;  /* 0x0000002806047890 */ /* 0x000fe4000fffe0ff */
[----:B------:R-:W-:Y:S03]  /*36e0*/  ULEA UR6, UR5, UR16, 0x8 ;  /* 0x0000001005067291 */ /* 0x000fe6000f8e40ff */
[----:B------:R-:W-:Y:S06]  /*36f0*/  UMOV UR5, UR10 ;  /* 0x0000000a00057c82 */ /* 0x000fec0008000000 */
[----:B------:R2:W-:Y:S01]  /*3700*/  UTCQMMA gdesc[UR6], gdesc[UR8], tmem[UR14], tmem[UR20], idesc[UR21], UP2 ;  /* 0x00ff1408060075ea */ /* 0x0005e2000900030e */
[----:B------:R-:W-:Y:S01]  /*3710*/  UPLOP3.LUT UP2, UPT, UPT, UPT, UPT, 0x80, 0x8 ;  /* 0x000000000008789c */ /* 0x000fe20003f4f070 */
[----:B------:R2:W-:Y:S01]  /*3720*/  UTCBAR.MULTICAST [UR4], URZ, UR15 ;  /* 0x000000ff040073e9 */ /* 0x0005e2000800080f */
[----:B------:R-:W-:Y:S09]  /*3730*/  BRA.U UP3, `(.L_x_66) ;  /* 0xfffffffd038c7547 */ /* 0x000ff2000b83ffff */
.L_x_63:
[----:B--2---:R-:W-:Y:S01]  /*3740*/  UIADD3 UR4, UPT, UPT, UR19, 0x1, URZ ;  /* 0x0000000113047890 */ /* 0x004fe2000fffe0ff */
[C---:B------:R-:W-:Y:S01]  /*3750*/  ISETP.NE.AND P0, PT, R10.reuse, 0x2, PT ;  /* 0x000000020a00780c */ /* 0x040fe20003f05270 */
[----:B------:R-:W-:Y:S02]  /*3760*/  UIADD3 UR5, UPT, UPT, UR18, 0xa0, URZ ;  /* 0x000000a012057890 */ /* 0x000fe4000fffe0ff */
[----:B------:R-:W-:Y:S01]  /*3770*/  UISETP.NE.AND UP0, UPT, UR4, 0x4, UPT ;  /* 0x000000040400788c */ /* 0x000fe2000bf05270 */
[----:B-1----:R-:W-:Y:S02]  /*3780*/  SEL R0, RZ, 0x1, P0 ;  /* 0x00000001ff007807 */ /* 0x002fe40000000000 */
[----:B------:R-:W-:Y:S01]  /*3790*/  SEL R10, R10, RZ, P0 ;  /* 0x000000ff0a0a7207 */ /* 0x000fe20000000000 */
[----:B------:R-:W-:Y:S01]  /*37a0*/  USEL UR6, URZ, 0x1, UP0 ;  /* 0x00000001ff067887 */ /* 0x000fe20008000000 */
[----:B------:R-:W-:Y:S01]  /*37b0*/  LOP3.LUT R9, R9, R0, RZ, 0x3c, !PT ;  /* 0x0000000009097212 */ /* 0x000fe200078e3cff */
[----:B------:R-:W-:Y:S01]  /*37c0*/  USEL UR19, UR4, URZ, UP0 ;  /* 0x000000ff04137287 */ /* 0x000fe20008000000 */
[----:B------:R1:W-:Y:S03]  /*37d0*/  UTCBAR [UR5], URZ ;  /* 0x000000ff050073e9 */ /* 0x0003e600080000ff */
[----:B------:R-:W-:Y:S01]  /*37e0*/  LOP3.LUT R11, R11, UR6, RZ, 0x3c, !PT ;  /* 0x000000060b0b7c12 */ /* 0x000fe2000f8e3cff */
[----:B------:R-:W-:Y:S07]  /*37f0*/  @P1 BRA `(.L_x_67) ;  /* 0xfffffff800dc1947 */ /* 0x000fee000383ffff */
[----:B------:R-:W2:Y:S01]  /*3800*/  S2UR UR8, SR_CgaCtaId ;  /* 0x00000000000879c3 */ /* 0x000ea20000008800 */
[----:B------:R-:W-:Y:S01]  /*3810*/  ELECT P0, URZ, PT ;  /* 0x0000000000ff782f */ /* 0x000fe20003800000 */
[----:B------:R-:W-:Y:S01]  /*3820*/  IMAD.MOV.U32 R0, RZ, RZ, 0x1 ;  /* 0x00000001ff007424 */ /* 0x000fe200078e00ff */
[----:B------:R-:W-:Y:S01]  /*3830*/  UIADD3 UR13, UPT, UPT, UR13, 0xc0, URZ ;  /* 0x000000c00d0d7890 */ /* 0x000fe2000fffe0ff */
[----:B------:R-:W-:Y:S01]  /*3840*/  SHF.L.U32 R3, R11, 0x1f, RZ ;  /* 0x0000001f0b037819 */ /* 0x000fe200000006ff */
[----:B------:R-:W-:-:S03]  /*3850*/  UMOV UR4, 0x40 ;  /* 0x0000004000047882 */ /* 0x000fc60000000000 */
[----:B------:R-:W-:Y:S01]  /*3860*/  UVIRTCOUNT.DEALLOC.SMPOOL 0x80 ;  /* 0x000000800000784c */ /* 0x000fe20000000000 */
[----:B--2---:R-:W-:Y:S02]  /*3870*/  ULEA UR8, UR8, UR4, 0x18 ;  /* 0x0000000408087291 */ /* 0x004fe4000f8ec0ff */
[----:B------:R-:W-:-:S07]  /*3880*/  ULEA UR4, UR19, UR13, 0x3 ;  /* 0x0000000d13047291 */ /* 0x000fce000f8e18ff */
[----:B------:R2:W-:Y:S02]  /*3890*/  @P0 STS.U8 [UR8+0x1c], R0 ;  /* 0x00001c00ff000988 */ /* 0x0005e40008000008 */
[----:B------:R-:W4:Y:S02]  /*38a0*/  SYNCS.PHASECHK.TRANS64.TRYWAIT P0, [UR4], R3 ;  /* 0x00000003ff0075a7 */ /* 0x000f240008001104 */
[----:B--2-4-:R-:W-:Y:S05]  /*38b0*/  @!P0 BRA `(.L_x_68) ;  /* 0x0000005400288947 */ /* 0x014fea0003800000 */
.L_x_136:
[----:B------:R-:W-:-:S04]  /*38c0*/  UIADD3 UR4, UPT, UPT, UR19, 0x1, URZ ;  /* 0x0000000113047890 */ /* 0x000fc8000fffe0ff */
[----:B------:R-:W-:-:S04]  /*38d0*/  UISETP.NE.AND UP0, UPT, UR4, 0x4, UPT ;  /* 0x000000040400788c */ /* 0x000fc8000bf05270 */
[----:B------:R-:W-:Y:S02]  /*38e0*/  USEL UR6, URZ, 0x1, UP0 ;  /* 0x00000001ff067887 */ /* 0x000fe40008000000 */
[----:B------:R-:W-:-:S04]  /*38f0*/  USEL UR4, UR4, URZ, UP0 ;  /* 0x000000ff04047287 */ /* 0x000fc80008000000 */
[----:B-1----:R-:W-:Y:S01]  /*3900*/  ULEA UR5, UR4, UR13, 0x3 ;  /* 0x0000000d04057291 */ /* 0x002fe2000f8e18ff */
[----:B------:R-:W-:-:S04]  /*3910*/  LOP3.LUT R2, R11, UR6, RZ, 0x3c, !PT ;  /* 0x000000060b027c12 */ /* 0x000fc8000f8e3cff */
[----:B--2---:R-:W-:-:S04]  /*3920*/  SHF.L.U32 R3, R2, 0x1f, RZ ;  /* 0x0000001f02037819 */ /* 0x004fc800000006ff */
[----:B------:R-:W1:Y:S02]  /*3930*/  SYNCS.PHASECHK.TRANS64.TRYWAIT P0, [UR5], R3 ;  /* 0x00000003ff0075a7 */ /* 0x000e640008001105 */
[----:B-1----:R-:W-:Y:S05]  /*3940*/  @!P0 BRA `(.L_x_69) ;  /* 0x00000054001c8947 */ /* 0x002fea0003800000 */
.L_x_138:
        /* <DEDUP_REMOVED lines=9> */
.L_x_140:
[----:B------:R-:W-:-:S04]  /*39e0*/  UIADD3 UR4, UPT, UPT, UR4, 0x1, URZ ;  /* 0x0000000104047890 */ /* 0x000fc8000fffe0ff */
[----:B------:R-:W-:-:S04]  /*39f0*/  UISETP.NE.AND UP0, UPT, UR4, 0x4, UPT ;  /* 0x000000040400788c */ /* 0x000fc8000bf05270 */
[----:B------:R-:W-:Y:S02]  /*3a00*/  USEL UR5, URZ, 0x1, UP0 ;  /* 0x00000001ff057887 */ /* 0x000fe40008000000 */
[----:B------:R-:W-:-:S04]  /*3a10*/  USEL UR4, UR4, URZ, UP0 ;  /* 0x000000ff04047287 */ /* 0x000fc80008000000 */
[----:B------:R-:W-:Y:S01]  /*3a20*/  ULEA UR4, UR4, UR13, 0x3 ;  /* 0x0000000d04047291 */ /* 0x000fe2000f8e18ff */
[----:B-1----:R-:W-:-:S04]  /*3a30*/  LOP3.LUT R3, R2, UR5, RZ, 0x3c, !PT ;  /* 0x0000000502037c12 */ /* 0x002fc8000f8e3cff */
[----:B------:R-:W-:-:S04]  /*3a40*/  SHF.L.U32 R3, R3, 0x1f, RZ ;  /* 0x0000001f03037819 */ /* 0x000fc800000006ff */
[----:B------:R-:W1:Y:S02]  /*3a50*/  SYNCS.PHASECHK.TRANS64.TRYWAIT P0, [UR4], R3 ;  /* 0x00000003ff0075a7 */ /* 0x000e640008001104 */
[----:B-1----:R-:W-:Y:S05]  /*3a60*/  @!P0 BRA `(.L_x_71) ;  /* 0x0000005400048947 */ /* 0x002fea0003800000 */
.L_x_142:
[----:B------:R-:W-:Y:S01]  /*3a70*/  NOP ;  /* 0x0000000000007918 */ /* 0x000fe20000000000 */
[----:B-1----:R-:W1:Y:S01]  /*3a80*/  LDS R0, [UR8+0x14] ;  /* 0x00001408ff007984 */ /* 0x002e620008000800 */
[----:B------:R-:W-:Y:S01]  /*3a90*/  ULOP3.LUT UR4, UR24, 0xffff, URZ, 0xc0, !UPT ;  /* 0x0000ffff18047892 */ /* 0x000fe2000f8ec0ff */
[----:B------:R-:W-:Y:S01]  /*3aa0*/  UMOV UR5, 0xffff ;  /* 0x0000ffff00057882 */ /* 0x000fe20000000000 */
[----:B------:R-:W-:Y:S02]  /*3ab0*/  UMOV UR6, 0x1 ;  /* 0x0000000100067882 */ /* 0x000fe40000000000 */
[----:B------:R-:W-:-:S04]  /*3ac0*/  USHF.R.U32.HI UR4, URZ, 0x5, UR4 ;  /* 0x00000005ff047899 */ /* 0x000fc80008011604 */
[----:B------:R-:W-:Y:S02]  /*3ad0*/  USHF.L.U32 UR5, UR5, UR4, URZ ;  /* 0x0000000405057299 */ /* 0x000fe400080006ff */
[----:B------:R-:W-:-:S04]  /*3ae0*/  USHF.L.U32 UR4, UR6, UR4, URZ ;  /* 0x0000000406047299 */ /* 0x000fc800080006ff */
[----:B-1----:R-:W-:-:S04]  /*3af0*/  LOP3.LUT R0, R0, UR5, RZ, 0xc0, !PT ;  /* 0x0000000500007c12 */ /* 0x002fc8000f8ec0ff */
[----:B------:R-:W-:-:S13]  /*3b00*/  ISETP.NE.AND P0, PT, R0, UR5, PT ;  /* 0x0000000500007c0c */ /* 0x000fda000bf05270 */
[----:B------:R-:W-:Y:S05]  /*3b10*/  @P0 BRA `(.L_x_72) ;  /* 0x0000000000580947 */ /* 0x000fea0003800000 */
[----:B------:R-:W1:Y:S02]  /*3b20*/  LDS R0, [UR8+0x18] ;  /* 0x00001808ff007984 */ /* 0x000e640008000800 */
[----:B-1----:R-:W-:-:S04]  /*3b30*/  LOP3.LUT R0, R0, UR4, RZ, 0xc0, !PT ;  /* 0x0000000400007c12 */ /* 0x002fc8000f8ec0ff */
[----:B------:R-:W-:-:S13]  /*3b40*/  ISETP.NE.AND P0, PT, R0, UR4, PT ;  /* 0x0000000400007c0c */ /* 0x000fda000bf05270 */
[----:B------:R-:W-:Y:S05]  /*3b50*/  @P0 BRA `(.L_x_73) ;  /* 0x00000000003c0947 */ /* 0x000fea0003800000 */
[----:B------:R-:W1:Y:S01]  /*3b60*/  S2R R2, SR_LANEID ;  /* 0x0000000000027919 */ /* 0x000e620000000000 */
[----:B------:R-:W-:Y:S01]  /*3b70*/  ULOP3.LUT UR5, URZ, UR5, URZ, 0x33, !UPT ;  /* 0x00000005ff057292 */ /* 0x000fe2000f8e33ff */
[----:B------:R-:W-:Y:S01]  /*3b80*/  LOP3.LUT R4, RZ, UR4, RZ, 0x33, !PT ;  /* 0x00000004ff047c12 */ /* 0x000fe2000f8e33ff */
[----:B------:R-:W-:Y:S02]  /*3b90*/  VOTEU.ANY UR4, UPT, PT ;  /* 0x0000000000047886 */ /* 0x000fe400038e0100 */
[----:B------:R-:W-:Y:S01]  /*3ba0*/  UFLO.U32 UR4, UR4 ;  /* 0x00000004000472bd */ /* 0x000fe200080e0000 */
[----:B------:R-:W2:Y:S01]  /*3bb0*/  REDUX UR6, R4 ;  /* 0x00000000040673c4 */ /* 0x000ea20000000000 */
[----:B------:R-:W-:-:S06]  /*3bc0*/  IMAD.U32 R0, RZ, RZ, UR5 ;  /* 0x00000005ff007e24 */ /* 0x000fcc000f8e00ff */
[----:B------:R4:W-:Y:S01]  /*3bd0*/  UTCATOMSWS.AND URZ, UR5 ;  /* 0x0000000500ff79e3 */ /* 0x0009e20008000000 */
[----:B------:R-:W3:Y:S01]  /*3be0*/  REDUX UR7, R0 ;  /* 0x00000000000773c4 */ /* 0x000ee20000000000 */
[----:B-1----:R-:W-:Y:S01]  /*3bf0*/  ISETP.EQ.U32.AND P0, PT, R2, UR4, PT ;  /* 0x0000000402007c0c */ /* 0x002fe2000bf02070 */
[----:B--2---:R-:W-:Y:S01]  /*3c00*/  IMAD.U32 R2, RZ, RZ, UR6 ;  /* 0x00000006ff027e24 */ /* 0x004fe2000f8e00ff */
[----:B---3--:R-:W-:-:S11]  /*3c10*/  MOV R3, UR7 ;  /* 0x0000000700037c02 */ /* 0x008fd60008000f00 */
[----:B------:R4:W-:Y:S04]  /*3c20*/  @P0 ATOMS.AND RZ, [UR8+0x14], R3 ;  /* 0x00001403ffff098c */ /* 0x0009e8000a800008 */
[----:B------:R4:W-:Y:S01]  /*3c30*/  @P0 ATOMS.AND RZ, [UR8+0x18], R2 ;  /* 0x00001802ffff098c */ /* 0x0009e2000a800008 */
[----:B------:R-:W-:Y:S05]  /*3c40*/  BRA `(.L_x_74) ;  /* 0x0000000000147947 */ /* 0x000fea0003800000 */
.L_x_73:
[----:B------:R-:W-:Y:S02]  /*3c50*/  MOV R2, 0x3c70 ;  /* 0x00003c7000027802 */ /* 0x000fe40000000f00 */
[----:B---3-5:R-:W-:Y:S05]  /*3c60*/  CALL.REL.NOINC `($__internal_0_$__cuda_sm10x_tcgen05_guardrail_trap_col_being_dealloced_not_returned_by_alloc) ;  /* 0x0000005400607944 */ /* 0x028fea0003c00000 */
[----:B------:R-:W-:Y:S05]  /*3c70*/  BRA `(.L_x_74) ;  /* 0x0000000000087947 */ /* 0x000fea0003800000 */
.L_x_72:
[----:B------:R-:W-:Y:S02]  /*3c80*/  MOV R2, 0x3ca0 ;  /* 0x00003ca000027802 */ /* 0x000fe40000000f00 */
[----:B---3-5:R-:W-:Y:S05]  /*3c90*/  CALL.REL.NOINC `($__internal_2_$__cuda_sm10x_tcgen05_guardrail_trap_unallocated_columns_being_dealloced) ;  /* 0x00000054006c7944 */ /* 0x028fea0003c00000 */
.L_x_74:
[----:B------:R-:W-:Y:S01]  /*3ca0*/  NOP ;  /* 0x0000000000007918 */ /* 0x000fe20000000000 */
[----:B----4-:R-:W-:Y:S05]  /*3cb0*/  EXIT ;  /* 0x000000000000794d */ /* 0x010fea0003800000 */
.L_x_56:
[----:B------:R-:W-:-:S09]  /*3cc0*/  UISETP.NE.OR UP0, UPT, UR17, 0x3, !UP3 ;  /* 0x000000031100788c */ /* 0x000fd2000df05670 */
[----:B------:R-:W-:Y:S05]  /*3cd0*/  BRA.U UP0, `(.L_x_75) ;  /* 0x0000000d00807547 */ /* 0x000fea000b800000 */
[----:B------:R-:W1:Y:S01]  /*3ce0*/  LDCU UR32, c[0x0][0x370] ;  /* 0x00006e00ff2077ac */ /* 0x000e620008000800 */
[----:B------:R-:W2:Y:S01]  /*3cf0*/  LDC.64 R16, c[0x0][0x348] ;  /* 0x0000d200ff107b82 */ /* 0x000ea20000000a00 */
[----:B------:R-:W-:Y:S02]  /*3d00*/  HFMA2 R13, -RZ, RZ, 0, 0 ;  /* 0x00000000ff0d7431 */ /* 0x000fe400000001ff */
[----:B------:R-:W-:Y:S01]  /*3d10*/  IMAD.MOV.U32 R15, RZ, RZ, 0x1 ;  /* 0x00000001ff0f7424 */ /* 0x000fe200078e00ff */
[----:B------:R-:W1:Y:S01]  /*3d20*/  LDCU.128 UR28, c[0x0][0xb10] ;  /* 0x00016200ff1c77ac */ /* 0x000e620008000c00 */
[----:B------:R-:W-:Y:S01]  /*3d30*/  IMAD.MOV.U32 R14, RZ, RZ, RZ ;  /* 0x000000ffff0e7224 */ /* 0x000fe200078e00ff */
[----:B------:R-:W-:Y:S01]  /*3d40*/  MOV R7, 0x2000 ;  /* 0x0000200000077802 */ /* 0x000fe20000000f00 */
[----:B------:R-:W3:Y:S01]  /*3d50*/  LDCU UR27, c[0x0][0x374] ;  /* 0x00006e80ff1b77ac */ /* 0x000ee20008000800 */
[----:B------:R-:W4:Y:S01]  /*3d60*/  LDC.64 R2, c[0x0][0x888] ;  /* 0x00022200ff027b82 */ /* 0x000f220000000a00 */
[----:B------:R-:W3:Y:S01]  /*3d70*/  LDCU UR15, c[0x0][0xb0c] ;  /* 0x00016180ff0f77ac */ /* 0x000ee20008000800 */
[----:B------:R-:W2:Y:S06]  /*3d80*/  LDCU UR38, c[0x0][0xb20] ;  /* 0x00016400ff2677ac */ /* 0x000eac0008000800 */
[----:B------:R-:W4:Y:S01]  /*3d90*/  LDC.64 R4, c[0x0][0x890] ;  /* 0x00022400ff047b82 */ /* 0x000f220000000a00 */
[----:B------:R-:W2:Y:S01]  /*3da0*/  LDCU UR4, c[0x0][0xb30] ;  /* 0x00016600ff0477ac */ /* 0x000ea20008000800 */
[----:B------:R-:W-:Y:S01]  /*3db0*/  UMOV UR21, 0x400 ;  /* 0x0000040000157882 */ /* 0x000fe20000000000 */
[----:B-1----:R-:W-:-:S02]  /*3dc0*/  UIMAD.WIDE.U32 UR6, UR32, UR28, URZ ;  /* 0x0000001c200672a5 */ /* 0x002fc4000f8e00ff */
[----:B---3--:R-:W-:Y:S02]  /*3dd0*/  UIMAD.WIDE.U32 UR8, UR27, UR31, URZ ;  /* 0x0000001f1b0872a5 */ /* 0x008fe4000f8e00ff */
[----:B------:R-:W-:Y:S02]  /*3de0*/  ULEA UR21, UR45, UR21, 0x18 ;  /* 0x000000152d157291 */ /* 0x000fe4000f8ec0ff */
[----:B------:R-:W-:Y:S02]  /*3df0*/  UPLOP3.LUT UP3, UPT, UPT, UPT, UPT, 0x40, 0x4 ;  /* 0x000000000004789c */ /* 0x000fe40003f6e870 */
[----:B------:R-:W-:Y:S01]  /*3e00*/  UIADD3 UR33, UPT, UPT, UR21, 0x58, URZ ;  /* 0x0000005815217890 */ /* 0x000fe2000fffe0ff */
[----:B------:R-:W-:Y:S01]  /*3e10*/  UMOV UR6, UR7 ;  /* 0x0000000700067c82 */ /* 0x000fe20008000000 */
[----:B------:R-:W-:Y:S01]  /*3e20*/  UMOV UR34, UR9 ;  /* 0x0000000900227c82 */ /* 0x000fe20008000000 */
[----:B------:R-:W-:Y:S02]  /*3e30*/  UISETP.GE.AND UP0, UPT, UR42, 0x1, UPT ;  /* 0x000000012a00788c */ /* 0x000fe4000bf06270 */
[----:B------:R-:W-:Y:S01]  /*3e40*/  UISETP.NE.AND UP4, UPT, UR42, 0x1, UPT ;  /* 0x000000012a00788c */ /* 0x000fe2000bf85270 */
[----:B------:R-:W1:Y:S01]  /*3e50*/  LDCU.64 UR22, c[0x0][0xb28] ;  /* 0x00016500ff1677ac */ /* 0x000e620008000a00 */
[----:B------:R-:W-:-:S02]  /*3e60*/  UISETP.NE.AND UP6, UPT, UR15, 0x1, UPT ;  /* 0x000000010f00788c */ /* 0x000fc4000bfc5270 */
[----:B------:R-:W-:Y:S02]  /*3e70*/  UISETP.NE.AND UP5, UPT, UR30, 0x1, UPT ;  /* 0x000000011e00788c */ /* 0x000fe4000bfa5270 */
[----:B------:R-:W-:Y:S02]  /*3e80*/  UIADD3 UR17, UPT, UPT, UR21, 0x50, URZ ;  /* 0x0000005015117890 */ /* 0x000fe4000fffe0ff */
[----:B------:R-:W-:Y:S02]  /*3e90*/  UPRMT UR33, UR45, 0x654, UR33 ;  /* 0x000006542d217896 */ /* 0x000fe40008000021 */
[----:B------:R-:W-:Y:S02]  /*3ea0*/  USHF.R.U32.HI UR35, URZ, UR29, UR6 ;  /* 0x0000001dff237299 */ /* 0x000fe40008011606 */
[----:B--2---:R-:W-:Y:S02]  /*3eb0*/  USHF.R.U32.HI UR34, URZ, UR38, UR34 ;  /* 0x00000026ff227299 */ /* 0x004fe40008011622 */
[----:B------:R-:W-:-:S11]  /*3ec0*/  UISETP.NE.AND UP2, UPT, UR4, 0x1, UPT ;  /* 0x000000010400788c */ /* 0x000fd6000bf45270 */
.L_x_84:
[C---:B------:R-:W-:Y:S02]  /*3ed0*/  LEA R12, R14.reuse, UR21, 0x3 ;  /* 0x000000150e0c7c11 */ /* 0x040fe4000f8e18ff */
[----:B------:R-:W-:Y:S02]  /*3ee0*/  SHF.L.U32 R9, R13, 0x1f, RZ ;  /* 0x0000001f0d097819 */ /* 0x000fe400000006ff */
[----:B------:R-:W-:Y:S02]  /*3ef0*/  LEA R10, R14, UR21, 0x4 ;  /* 0x000000150e0a7c11 */ /* 0x000fe4000f8e20ff */
[----:B--2---:R-:W2:Y:S02]  /*3f00*/  SYNCS.PHASECHK.TRANS64.TRYWAIT P0, [R12+URZ+0x80], R9 ;  /* 0x000080090c0075a7 */ /* 0x004ea400080011ff */
[----:B--2---:R-:W-:Y:S05]  /*3f10*/  @!P0 BRA `(.L_x_76) ;  /* 0x0000004c00f08947 */ /* 0x004fea0003800000 */
.L_x_143:
[----:B--2---:R-:W2:Y:S01]  /*3f20*/  LDS.128 R8, [R10+0x110] ;  /* 0x000110000a087984 */ /* 0x004ea20000000c00 */
[----:B------:R-:W-:Y:S01]  /*3f30*/  UISETP.GE.AND UP0, UPT, UR42, 0x1, UPT ;  /* 0x000000012a00788c */ /* 0x000fe2000bf06270 */
[----:B------:R-:W-:Y:S01]  /*3f40*/  @!PT LDS RZ, [RZ] ;  /* 0x00000000fffff984 */ /* 0x000fe20000000800 */
[----:B------:R-:W-:Y:S01]  /*3f50*/  @!PT LDS RZ, [RZ] ;  /* 0x00000000fffff984 */ /* 0x000fe20000000800 */
[----:B------:R-:W-:Y:S01]  /*3f60*/  @!PT LDS RZ, [RZ] ;  /* 0x00000000fffff984 */ /* 0x000fe20000000800 */
[----:B------:R-:W-:Y:S01]  /*3f70*/  @!PT LDS RZ, [RZ] ;  /* 0x00000000fffff984 */ /* 0x000fe20000000800 */
[----:B------:R3:W-:Y:S06]  /*3f80*/  MEMBAR.ALL.CTA ;  /* 0x0000000000007992 */ /* 0x0007ec0000008000 */
[----:B---3--:R-:W3:Y:S01]  /*3f90*/  FENCE.VIEW.ASYNC.S ;  /* 0x00000000000073c6 */ /* 0x008ee20000000000 */
[----:B--2---:R-:W-:Y:S11]  /*3fa0*/  LOP3.LUT P0, RZ, R10, 0x1, RZ, 0xc0, !PT ;  /* 0x000000010aff7812 */ /* 0x004ff6000780c0ff */
[----:B------:R-:W-:Y:S02]  /*3fb0*/  @!UPT UIADD3 URZ, UPT, UPT, URZ, URZ, URZ ;  /* 0x000000fffffff290 */ /* 0x000fe4000fffe0ff */
[----:B---3--:R-:W-:Y:S01]  /*3fc0*/  VOTEU.ANY UP1, P0 ;  /* 0x0000000000ff7886 */ /* 0x008fe20000020100 */
[----:B------:R-:W-:Y:S11]  /*3fd0*/  PLOP3.LUT P0, PT, PT, PT, UP1, 0x80, 0x8 ;  /* 0x000000000008781c */ /* 0x000ff60003f0f018 */
[----:B------:R-:W-:Y:S02]  /*3fe0*/  @!UPT UIADD3 URZ, UPT, UPT, URZ, URZ, URZ ;  /* 0x000000fffffff290 */ /* 0x000fe4000fffe0ff */
[----:B------:R-:W-:Y:S02]  /*3ff0*/  @P0 SHF.R.U32.HI R0, RZ, 0x10, R9 ;  /* 0x00000010ff000819 */ /* 0x000fe40000011609 */
[----:B------:R-:W-:Y:S02]  /*4000*/  @P0 MOV R6, R8 ;  /* 0x0000000800060202 */ /* 0x000fe40000000f00 */
[----:B------:R-:W-:Y:S01]  /*4010*/  @P0 R2UR UR4, R0 ;  /* 0x00000000000402ca */ /* 0x000fe200000e0000 */
[----:B------:R-:W-:Y:S01]  /*4020*/  VIADD R0, R12, 0x90 ;  /* 0x000000900c007836 */ /* 0x000fe20000000000 */
[----:B------:R-:W-:Y:S02]  /*4030*/  @P0 LOP3.LUT R8, R9, 0xffff, RZ, 0xc0, !PT ;  /* 0x0000ffff09080812 */ /* 0x000fe400078ec0ff */
[----:B------:R-:W-:Y:S02]  /*4040*/  @P0 R2UR UR6, R6 ;  /* 0x00000000060602ca */ /* 0x000fe400000e0000 */
[----:B------:R-:W-:Y:S02]  /*4050*/  PRMT R0, RZ, 0x654, R0 ;  /* 0x00000654ff007816 */ /* 0x000fe40000000000 */
[----:B------:R-:W-:Y:S02]  /*4060*/  @P0 R2UR UR5, R8 ;  /* 0x00000000080502ca */ /* 0x000fe400000e0000 */
[----:B------:R2:W-:Y:S03]  /*4070*/  SYNCS.ARRIVE.TRANS64.RED.A1T0 RZ, [R0+URZ], RZ ;  /* 0x000000ff00ff79a7 */ /* 0x0005e600081004ff */
[----:B------:R-:W-:Y:S04]  /*4080*/  @UP1 UMOV UR26, UR4 ;  /* 0x00000004001a1c82 */ /* 0x000fe80008000000 */
[----:B------:R-:W-:Y:S04]  /*4090*/  @UP1 UMOV UR14, UR6 ;  /* 0x00000006000e1c82 */ /* 0x000fe80008000000 */
[----:B------:R-:W-:Y:S01]  /*40a0*/  @UP1 UMOV UR13, UR5 ;  /* 0x00000005000d1c82 */ /* 0x000fe20008000000 */
[----:B------:R-:W-:Y:S05]  /*40b0*/  BRA.U !UP0, `(.L_x_77) ;  /* 0x0000000108a47547 */ /* 0x000fea000b800000 */
[----:B------:R-:W-:Y:S02]  /*40c0*/  UIMAD.WIDE.U32 UR8, UR13, UR31, URZ ;  /* 0x0000001f0d0872a5 */ /* 0x000fe4000f8e00ff */
[----:B------:R-:W-:Y:S02]  /*40d0*/  UIMAD.WIDE.U32 UR10, UR14, UR28, URZ ;  /* 0x0000001c0e0a72a5 */ /* 0x000fe4000f8e00ff */
[----:B------:R-:W-:Y:S02]  /*40e0*/  USEL UR4, UR27, UR34, !UP5 ;  /* 0x000000221b047287 */ /* 0x000fe4000e800000 */
[----:B------:R-:W-:Y:S02]  /*40f0*/  USEL UR7, UR32, UR35, !UP6 ;  /* 0x0000002320077287 */ /* 0x000fe4000f000000 */
[----:B-1----:R-:W-:Y:S02]  /*4100*/  UIMAD.WIDE.U32 UR18, UR4, UR22, URZ ;  /* 0x00000016041272a5 */ /* 0x002fe4000f8e00ff */
[----:B------:R-:W-:Y:S01]  /*4110*/  UIMAD.WIDE.U32 UR24, UR7, UR22, URZ ;  /* 0x00000016071872a5 */ /* 0x000fe2000f8e00ff */
[----:B------:R-:W-:Y:S02]  /*4120*/  UMOV UR5, UR9 ;  /* 0x0000000900057c82 */ /* 0x000fe40008000000 */
[----:B------:R-:W-:Y:S03]  /*4130*/  USHF.R.U32.HI UR6, URZ, UR38, UR5 ;  /* 0x00000026ff067299 */ /* 0x000fe60008011605 */
[----:B------:R-:W-:Y:S01]  /*4140*/  UMOV UR5, UR11 ;  /* 0x0000000b00057c82 */ /* 0x000fe20008000000 */
[----:B------:R-:W-:Y:S02]  /*4150*/  USEL UR6, UR13, UR6, !UP5 ;  /* 0x000000060d067287 */ /* 0x000fe4000e800000 */
[----:B------:R-:W-:Y:S02]  /*4160*/  USHF.R.U32.HI UR8, URZ, UR29, UR5 ;  /* 0x0000001dff087299 */ /* 0x000fe40008011605 */
[----:B------:R-:W-:Y:S01]  /*4170*/  UIMAD.WIDE.U32 UR10, UR6, UR22, URZ ;  /* 0x00000016060a72a5 */ /* 0x000fe2000f8e00ff */
[----:B------:R-:W-:Y:S02]  /*4180*/  UMOV UR5, UR19 ;  /* 0x0000001300057c82 */ /* 0x000fe40008000000 */
[----:B------:R-:W-:Y:S03]  /*4190*/  @UP4 USHF.R.U32.HI UR4, URZ, UR23, UR5 ;  /* 0x00000017ff044299 */ /* 0x000fe60008011605 */
[----:B------:R-:W-:Y:S01]  /*41a0*/  UMOV UR5, UR25 ;  /* 0x0000001900057c82 */ /* 0x000fe20008000000 */
[----:B------:R-:W-:Y:S02]  /*41b0*/  UIMAD UR4, UR42, UR4, URZ ;  /* 0x000000042a0472a4 */ /* 0x000fe4000f8e02ff */
[----:B------:R-:W-:Y:S02]  /*41c0*/  @UP4 USHF.R.U32.HI UR7, URZ, UR23, UR5 ;  /* 0x00000017ff074299 */ /* 0x000fe40008011605 */
[----:B------:R-:W-:Y:S02]  /*41d0*/  USEL UR5, UR14, UR8, !UP6 ;  /* 0x000000080e057287 */ /* 0x000fe4000f000000 */
[----:B------:R-:W-:Y:S02]  /*41e0*/  UIMAD UR8, UR42, UR7, URZ ;  /* 0x000000072a0872a4 */ /* 0x000fe4000f8e02ff */
[----:B------:R-:W-:Y:S03]  /*41f0*/  UISETP.GE.AND UP0, UPT, UR6, UR4, UPT ;  /* 0x000000040600728c */ /* 0x000fe6000bf06270 */
[----:B------:R-:W-:Y:S01]  /*4200*/  UMOV UR4, UR11 ;  /* 0x0000000b00047c82 */ /* 0x000fe20008000000 */
[----:B------:R-:W-:Y:S02]  /*4210*/  UISETP.GE.OR UP0, UPT, UR5, UR8, UP0 ;  /* 0x000000080500728c */ /* 0x000fe40008706670 */
[----:B------:R-:W-:Y:S02]  /*4220*/  USHF.R.U32.HI UR4, URZ, UR23, UR4 ;  /* 0x00000017ff047299 */ /* 0x000fe40008011604 */
[----:B------:R-:W-:Y:S02]  /*4230*/  UIMAD.WIDE.U32 UR8, UR5, UR22, URZ ;  /* 0x00000016050872a5 */ /* 0x000fe4000f8e00ff */
[----:B------:R-:W-:Y:S04]  /*4240*/  USEL UR10, UR6, UR4, !UP4 ;  /* 0x00000004060a7287 */ /* 0x000fe8000e000000 */
[----:B------:R-:W-:Y:S01]  /*4250*/  UIADD3 UR11, UPT, UPT, -UR10, URZ, URZ ;  /* 0x000000ff0a0b7290 */ /* 0x000fe2000fffe1ff */
[----:B------:R-:W-:Y:S02]  /*4260*/  @!UP0 UMOV UR4, UR9 ;  /* 0x0000000900048c82 */ /* 0x000fe40008000000 */
[----:B------:R-:W-:Y:S02]  /*4270*/  @!UP0 USHF.R.U32.HI UR4, URZ, UR23, UR4 ;  /* 0x00000017ff048299 */ /* 0x000fe40008011604 */
[----:B------:R-:W-:Y:S02]  /*4280*/  UIMAD UR8, UR42, UR11, UR6 ;  /* 0x0000000b2a0872a4 */ /* 0x000fe4000f8e0206 */
[----:B------:R-:W-:Y:S04]  /*4290*/  @!UP0 USEL UR4, UR5, UR4, !UP4 ;  /* 0x0000000405048287 */ /* 0x000fe8000e000000 */
[----:B------:R-:W-:Y:S02]  /*42a0*/  @!UP0 UIMAD UR8, UR7, UR8, UR4 ;  /* 0x00000008070882a4 */ /* 0x000fe4000f8e0204 */
[----:B------:R-:W-:Y:S02]  /*42b0*/  @!UP0 UIADD3 UR9, UPT, UPT, UR10, -UR4, URZ ;  /* 0x800000040a098290 */ /* 0x000fe4000fffe0ff */
[----:B------:R-:W-:Y:S02]  /*42c0*/  UIADD3 UR4, UPT, UPT, -UR5, URZ, URZ ;  /* 0x000000ff05047290 */ /* 0x000fe4000fffe1ff */
[----:B------:R-:W-:Y:S02]  /*42d0*/  UIADD3 UR7, UPT, UPT, -UR6, URZ, URZ ;  /* 0x000000ff06077290 */ /* 0x000fe4000fffe1ff */
[----:B------:R-:W-:Y:S02]  /*42e0*/  @!UP0 UIMAD UR6, UR9, UR42, UR5 ;  /* 0x0000002a090682a4 */ /* 0x000fe4000f8e0205 */
[----:B------:R-:W-:Y:S02]  /*42f0*/  UIMAD UR14, UR15, UR4, UR14 ;  /* 0x000000040f0e72a4 */ /* 0x000fe4000f8e020e */
[----:B------:R-:W-:Y:S01]  /*4300*/  UIMAD UR13, UR30, UR7, UR13 ;  /* 0x000000071e0d72a4 */ /* 0x000fe2000f8e020d */
[----:B------:R-:W-:Y:S02]  /*4310*/  @!UP0 UMOV UR5, UR8 ;  /* 0x0000000800058c82 */ /* 0x000fe40008000000 */
[----:B------:R-:W-:Y:S02]  /*4320*/  UIMAD UR14, UR5, UR15, UR14 ;  /* 0x0000000f050e72a4 */ /* 0x000fe4000f8e020e */
[----:B------:R-:W-:Y:S11]  /*4330*/  UIMAD UR13, UR6, UR30, UR13 ;  /* 0x0000001e060d72a4 */ /* 0x000ff6000f8e020d */
[----:B------:R-:W-:Y:S01]  /*4340*/  @!UPT UIADD3 URZ, UPT, UPT, URZ, URZ, URZ ;  /* 0x000000fffffff290 */ /* 0x000fe2000fffe0ff */
.L_x_77:
[----:B------:R-:W3:Y:S01]  /*4350*/  @!UP2 LDCU.128 UR8, c[0x0][0xb10] ;  /* 0x00016200ff08a7ac */ /* 0x000ee20008000c00 */
[C---:B----4-:R-:W-:Y:S02]  /*4360*/  ISETP.NE.U32.AND P1, PT, R4.reuse, RZ, PT ;  /* 0x000000ff0400720c */ /* 0x050fe40003f25070 */
[----:B------:R-:W-:Y:S02]  /*4370*/  ISETP.NE.U32.AND P0, PT, R4, RZ, PT ;  /* 0x000000ff0400720c */ /* 0x000fe40003f05070 */
[C---:B------:R-:W-:Y:S02]  /*4380*/  ISETP.NE.AND.EX P1, PT, R5.reuse, RZ, PT, P1 ;  /* 0x000000ff0500720c */ /* 0x040fe40003f25310 */
[----:B------:R-:W-:Y:S01]  /*4390*/  ISETP.NE.AND.EX P0, PT, R5, RZ, PT, P0 ;  /* 0x000000ff0500720c */ /* 0x000fe20003f05300 */
[----:B------:R-:W4:Y:S01]  /*43a0*/  @!UP2 LDCU UR5, c[0x0][0xb0c] ;  /* 0x00016180ff05a7ac */ /* 0x000f220008000800 */
[----:B------:R-:W-:Y:S01]  /*43b0*/  SHF.L.U32 R9, R15, 0x1f, RZ ;  /* 0x0000001f0f097819 */ /* 0x000fe200000006ff */
[----:B------:R-:W-:Y:S02]  /*43c0*/  USHF.L.U32 UR19, UR16, 0x7, URZ ;  /* 0x0000000710137899 */ /* 0x000fe400080006ff */
[----:B------:R-:W-:Y:S02]  /*43d0*/  USHF.L.U32 UR18, UR20, 0x7, URZ ;  /* 0x0000000714127899 */ /* 0x000fe400080006ff */
[----:B---3--:R-:W-:Y:S07]  /*43e0*/  UIMAD.WIDE.U32 UR6, UR14, UR8, URZ ;  /* 0x000000080e0672a5 */ /* 0x008fee000f8e00ff */
[----:B------:R-:W-:Y:S01]  /*43f0*/  @!UP2 UMOV UR4, UR7 ;  /* 0x000000070004ac82 */ /* 0x000fe20008000000 */
[----:B----4-:R-:W-:Y:S02]  /*4400*/  @!UP2 UISETP.NE.AND UP0, UPT, UR5, 0x1, UPT ;  /* 0x000000010500a88c */ /* 0x010fe4000bf05270 */
[----:B------:R-:W-:Y:S02]  /*4410*/  @!UP2 USHF.R.U32.HI UR4, URZ, UR9, UR4 ;  /* 0x00000009ff04a299 */ /* 0x000fe40008011604 */
[----:B------:R-:W-:Y:S02]  /*4420*/  UIMAD.WIDE.U32 UR6, UR13, UR11, URZ ;  /* 0x0000000b0d0672a5 */ /* 0x000fe4000f8e00ff */
[----:B------:R-:W-:Y:S02]  /*4430*/  @!UP2 USEL UR8, UR14, UR4, !UP0 ;  /* 0x000000040e08a287 */ /* 0x000fe4000c000000 */
[----:B------:R-:W-:Y:S03]  /*4440*/  @!UP2 UISETP.NE.AND UP0, UPT, UR10, 0x1, UPT ;  /* 0x000000010a00a88c */ /* 0x000fe6000bf05270 */
[----:B------:R-:W-:Y:S02]  /*4450*/  @!UP2 UMOV UR6, UR7 ;  /* 0x000000070006ac82 */ /* 0x000fe40008000000 */
[----:B------:R-:W3:Y:S02]  /*4460*/  @!UP2 LDCU UR4, c[0x0][0xb20] ;  /* 0x00016400ff04a7ac */ /* 0x000ee40008000800 */
[----:B---3--:R-:W-:Y:S04]  /*4470*/  @!UP2 USHF.R.U32.HI UR6, URZ, UR4, UR6 ;  /* 0x00000004ff06a299 */ /* 0x008fe80008011606 */
[----:B------:R-:W-:Y:S04]  /*4480*/  @!UP2 USEL UR6, UR13, UR6, !UP0 ;  /* 0x000000060d06a287 */ /* 0x000fe8000c000000 */
[----:B------:R-:W-:Y:S02]  /*4490*/  @!UP2 UIADD3 UR4, UPT, UPT, -UR8, UR6, URZ ;  /* 0x000000060804a290 */ /* 0x000fe4000fffe1ff */
[----:B------:R-:W-:Y:S02]  /*44a0*/  @!UP2 UIADD3 UR6, UPT, UPT, UR8, -UR6, URZ ;  /* 0x800000060806a290 */ /* 0x000fe4000fffe0ff */
[----:B------:R-:W-:Y:S02]  /*44b0*/  @!UP2 UIMAD UR14, UR4, UR5, UR14 ;  /* 0x00000005040ea2a4 */ /* 0x000fe4000f8e020e */
[----:B------:R-:W-:Y:S01]  /*44c0*/  @!UP2 UIMAD UR13, UR6, UR10, UR13 ;  /* 0x0000000a060da2a4 */ /* 0x000fe2000f8e020d */
[----:B------:R-:W-:Y:S11]  /*44d0*/  BRA.U UP3, `(.L_x_78) ;  /* 0x0000000103107547 */ /* 0x000ff6000b800000 */
[----:B--2---:R-:W-:Y:S04]  /*44e0*/  MOV R0, UR37 ;  /* 0x0000002500007c02 */ /* 0x004fe80008000f00 */
[----:B------:R-:W-:Y:S04]  /*44f0*/  SHF.L.U32 R11, R0, 0x1f, RZ ;  /* 0x0000001f000b7819 */ /* 0x000fe800000006ff */
[----:B------:R-:W2:Y:S02]  /*4500*/  SYNCS.PHASECHK.TRANS64.TRYWAIT P2, [UR21+0x78], R11 ;  /* 0x0000780bff0075a7 */ /* 0x000ea40008041115 */
[----:B--2---:R-:W-:Y:S05]  /*4510*/  @!P2 BRA `(.L_x_79) ;  /* 0x000000480084a947 */ /* 0x004fea0003800000 */
.L_x_78:
[----:B------:R-:W-:Y:S05]  /*4520*/  @!P1 BRA `(.L_x_80) ;  /* 0x0000000000309947 */ /* 0x000fea0003800000 */
[----:B------:R-:W-:Y:S01]  /*4530*/  ISETP.NE.U32.AND P1, PT, R2, RZ, PT ;  /* 0x000000ff0200720c */ /* 0x000fe20003f25070 */
[----:B------:R-:W3:Y:S01]  /*4540*/  LDCU.64 UR4, c[0x0][0x358] ;  /* 0x00006b00ff0477ac */ /* 0x000ee20008000a00 */
[----:B------:R-:W-:Y:S02]  /*4550*/  IMAD.MOV.U32 R158, RZ, RZ, 0x1 ;  /* 0x00000001ff9e7424 */ /* 0x000fe400078e00ff */
[----:B------:R-:W-:Y:S11]  /*4560*/  ISETP.NE.AND.EX P1, PT, R3, RZ, PT, P1 ;  /* 0x000000ff0300720c */ /* 0x000ff60003f25310 */
[----:B------:R-:W-:Y:S02]  /*4570*/  @!UPT UIADD3 URZ, UPT, UPT, URZ, URZ, URZ ;  /* 0x000000fffffff290 */ /* 0x000fe4000fffe0ff */
[----:B--2---:R-:W2:Y:S01]  /*4580*/  @P1 LDC.64 R10, c[0x0][0x888] ;  /* 0x00022200ff0a1b82 */ /* 0x004ea20000000a00 */
[----:B------:R-:W-:Y:S04]  /*4590*/  @P1 IMAD R0, R4, UR36, RZ ;  /* 0x0000002404001c24 */ /* 0x000fe8000f8e02ff */
[----:B--2---:R-:W-:Y:S04]  /*45a0*/  @P1 IMAD.WIDE R10, R0, 0x4, R10 ;  /* 0x00000004000a1825 */ /* 0x004fe800078e020a */
[----:B------:R-:W-:Y:S01]  /*45b0*/  HFMA2 R0, -RZ, RZ, 0, 5.9604644775390625e-08 ;  /* 0x00000001ff007431 */ /* 0x000fe200000001ff */
[----:B---3-5:R3:W5:Y:S04]  /*45c0*/  @P1 LDG.E R73, desc[UR4][R10.64] ;  /* 0x000000040a491981 */ /* 0x028768000c1e1900 */
[----:B------:R-:W-:Y:S01]  /*45d0*/  @!P1 PRMT R158, R0, 0x7610, R158 ;  /* 0x00007610009e9816 */ /* 0x000fe2000000009e */
[----:B---3--:R-:W4:Y:S06]  /*45e0*/  @!P1 LDC R73, c[0x0][0x880] ;  /* 0x00022000ff499b82 */ /* 0x008f2c0000000800 */
.L_x_80:
[----:B----45:R-:W-:Y:S01]  /*45f0*/  @!P0 FSETP.EQ.AND P1, PT, R73, RZ, PT ;  /* 0x000000ff4900820b */ /* 0x030fe20003f22000 */
[----:B------:R-:W-:Y:S01]  /*4600*/  @!UPT UIADD3 URZ, UPT, UPT, URZ, URZ, URZ ;  /* 0x000000fffffff290 */ /* 0x000fe2000fffe0ff */
[----:B------:R-:W-:Y:S11]  /*4610*/  @!P0 BRA `(.L_x_81) ;  /* 0x0000000000188947 */ /* 0x000ff60003800000 */
[----:B------:R-:W-:Y:S02]  /*4620*/  LOP3.LUT P0, RZ, R158, 0xff, RZ, 0xc0, !PT ;  /* 0x000000ff9eff7812 */ /* 0x000fe4000780c0ff */
[----:B------:R-:W-:Y:S04]  /*4630*/  ISETP.NE.U32.AND P1, PT, R2, RZ, PT ;  /* 0x000000ff0200720c */ /* 0x000fe80003f25070 */
[----:B------:R-:W-:Y:S04]  /*4640*/  ISETP.NE.AND.EX P1, PT, R3, RZ, PT, P1 ;  /* 0x000000ff0300720c */ /* 0x000fe80003f25310 */
[----:B------:R-:W-:Y:S03]  /*4650*/  PLOP3.LUT P1, PT, P1, PT, PT, 0x8, 0x80 ;  /* 0x000000000080781c */ /* 0x000fe60000f2e170 */
[----:B------:R-:W-:Y:S11]  /*4660*/  @P0 FSETP.EQ.AND P1, PT, R73, RZ, PT ;  /* 0x000000ff4900020b */ /* 0x000ff60003f22000 */
[----:B------:R-:W-:Y:S02]  /*4670*/  @!UPT UIADD3 URZ, UPT, UPT, URZ, URZ, URZ ;  /* 0x000000fffffff290 */ /* 0x000fe4000fffe0ff */
.L_x_81:
[----:B------:R-:W3:Y:S01]  /*4680*/  SYNCS.PHASECHK.TRANS64.TRYWAIT P2, [UR21+0x60], R9 ;  /* 0x00006009ff0075a7 */ /* 0x000ee20008041115 */
[----:B------:R-:W-:Y:S04]  /*4690*/  ELECT P0, URZ, PT ;  /* 0x0000000000ff782f */ /* 0x000fe80003800000 */
[----:B------:R-:W-:Y:S11]  /*46a0*/  PLOP3.LUT P1, PT, P1, P0, PT, 0xf2, 0x2f ;  /* 0x00000000002f781c */ /* 0x000ff60000f21e72 */
[----:B------:R-:W-:Y:S02]  /*46b0*/  @!UPT UIADD3 URZ, UPT, UPT, URZ, URZ, URZ ;  /* 0x000000fffffff290 */ /* 0x000fe4000fffe0ff */
[----:B------:R-:W-:Y:S05]  /*46c0*/  @!P1 IADD3 R8, P0, PT, R16, 0x580, RZ ;  /* 0x0000058010089810 */ /* 0x000fea0007f1e0ff */
[----:B------:R-:W-:Y:S01]  /*46d0*/  @!P1 IMAD.X R6, RZ, RZ, R17, P0 ;  /* 0x000000ffff069224 */ /* 0x000fe200000e0611 */
[----:B---3--:R-:W-:Y:S07]  /*46e0*/  @!P2 BRA `(.L_x_82) ;  /* 0x000000480028a947 */ /* 0x008fee0003800000 */
.L_x_146:
[----:B------:R-:W-:Y:S01]  /*46f0*/  @!P1 R2UR UR5, R8 ;  /* 0x00000000080592ca */ /* 0x000fe200000e0000 */
[----:B------:R-:W-:Y:S01]  /*4700*/  VOTEU.ALL UP0, P1 ;  /* 0x0000000000ff7886 */ /* 0x000fe20000800000 */
[----:B------:R-:W-:Y:S01]  /*4710*/  @!P1 R2UR UR4, R6 ;  /* 0x00000000060492ca */ /* 0x000fe200000e0000 */
[----:B--2---:R-:W-:Y:S01]  /*4720*/  @!P1 IMAD.MOV.U32 R0, RZ, RZ, 0x2000 ;  /* 0x00002000ff009424 */ /* 0x004fe200078e00ff */
[----:B------:R-:W-:Y:S01]  /*4730*/  UMOV UR8, 0x0 ;  /* 0x0000000000087882 */ /* 0x000fe20000000000 */
[----:B------:R-:W-:Y:S01]  /*4740*/  UMOV UR9, 0x10000000 ;  /* 0x1000000000097882 */ /* 0x000fe20000000000 */
[----:B------:R-:W-:Y:S01]  /*4750*/  @!UP0 UIADD3 UR16, UPT, UPT, UR21, 0x200, URZ ;  /* 0x0000020015108890 */ /* 0x000fe2000fffe0ff */
[----:B------:R-:W-:Y:S01]  /*4760*/  VIADD R14, R14, 0x1 ;  /* 0x000000010e0e7836 */ /* 0x000fe20000000000 */
[----:B------:R-:W-:Y:S01]  /*4770*/  VOTEU.ALL UP0, P1 ;  /* 0x0000000000ff7886 */ /* 0x000fe20000800000 */
[----:B------:R-:W-:Y:S01]  /*4780*/  UMOV UR20, UR36 ;  /* 0x0000002400147c82 */ /* 0x000fe20008000000 */
[----:B------:R-:W-:Y:S03]  /*4790*/  UPRMT UR6, UR45, 0x654, UR17 ;  /* 0x000006542d067896 */ /* 0x000fe60008000011 */
[----:B------:R-:W-:Y:S02]  /*47a0*/  IMAD.U32 R10, RZ, RZ, UR5 ;  /* 0x00000005ff0a7e24 */ /* 0x000fe4000f8e00ff */
[----:B------:R-:W-:Y:S03]  /*47b0*/  IMAD.U32 R11, RZ, RZ, UR4 ;  /* 0x00000004ff0b7e24 */ /* 0x000fe6000f8e00ff */
[----:B------:R-:W-:Y:S02]  /*47c0*/  @!P1 R2UR UR4, R10 ;  /* 0x000000000a0492ca */ /* 0x000fe400000e0000 */
[----:B------:R-:W-:Y:S11]  /*47d0*/  @!P1 R2UR UR5, R11 ;  /* 0x000000000b0592ca */ /* 0x000ff600000e0000 */
[----:B------:R-:W-:Y:S02]  /*47e0*/  @!UPT UIADD3 URZ, UPT, UPT, URZ, URZ, URZ ;  /* 0x000000fffffff290 */ /* 0x000fe4000fffe0ff */
[----:B------:R2:W-:Y:S01]  /*47f0*/  @!UP0 UTMALDG.3D [UR16], [UR4], desc[UR8] ;  /* 0x00000810040085b4 */ /* 0x0005e20008011000 */
[----:B------:R2:W-:Y:S01]  /*4800*/  @!P1 SYNCS.ARRIVE.TRANS64.RED.A0TR RZ, [UR21+0x50], R0 ;  /* 0x00005000ffff99a7 */ /* 0x0005e20008300415 */
[----:B------:R-:W-:Y:S01]  /*4810*/  SYNCS.ARRIVE.TRANS64.RED.A1T0 RZ, [UR6], RZ ;  /* 0x000000ffffff79a7 */ /* 0x000fe20008100406 */
[----:B------:R-:W3:Y:S02]  /*4820*/  SYNCS.PHASECHK.TRANS64.TRYWAIT P0, [UR21+0x68], R9 ;  /* 0x00006809ff0075a7 */ /* 0x000ee40008001115 */
[----:B--23--:R-:W-:Y:S05]  /*4830*/  @!P0 BRA `(.L_x_83) ;  /* 0x0000004400ec8947 */ /* 0x00cfea0003800000 */
.L_x_148:
[----:B------:R-:W-:Y:S01]  /*4840*/  @!P1 IADD3 R6, P0, PT, R16, 0x580, RZ ;  /* 0x0000058010069810 */ /* 0x000fe20007f1e0ff */
[----:B------:R-:W-:Y:S01]  /*4850*/  VOTEU.ALL UP0, P1 ;  /* 0x0000000000ff7886 */ /* 0x000fe20000800000 */
[----:B------:R-:W-:Y:S01]  /*4860*/  UMOV UR6, 0x0 ;  /* 0x0000000000067882 */ /* 0x000fe20000000000 */
[----:B------:R-:W-:Y:S01]  /*4870*/  UMOV UR7, 0x10000000 ;  /* 0x1000000000077882 */ /* 0x000fe20000000000 */
[----:B------:R-:W-:Y:S01]  /*4880*/  @!P1 R2UR UR5, R6 ;  /* 0x00000000060592ca */ /* 0x000fe200000e0000 */
[----:B--2---:R-:W-:Y:S01]  /*4890*/  @!P1 IMAD.X R0, RZ, RZ, R17, P0 ;  /* 0x000000ffff009224 */ /* 0x004fe200000e0611 */
[----:B------:R-:W-:Y:S01]  /*48a0*/  @!UP0 UIADD3 UR10, UPT, UPT, UR18, 0x40, URZ ;  /* 0x00000040120a8890 */ /* 0x000fe2000fffe0ff */
[----:B------:R-:W-:Y:S01]  /*48b0*/  R2UR UR16, R160 ;  /* 0x00000000a01072ca */ /* 0x000fe200000e0000 */
[----:B------:R-:W-:Y:S01]  /*48c0*/  @!UP0 UIADD3 UR8, UPT, UPT, UR21, 0x2200, URZ ;  /* 0x0000220015088890 */ /* 0x000fe2000fffe0ff */
[----:B------:R-:W-:Y:S01]  /*48d0*/  ISETP.NE.AND P0, PT, R14, 0x2, PT ;  /* 0x000000020e00780c */ /* 0x000fe20003f05270 */
[----:B------:R-:W-:Y:S01]  /*48e0*/  @!UP0 UIADD3 UR9, UPT, UPT, UR21, 0x58, URZ ;  /* 0x0000005815098890 */ /* 0x000fe2000fffe0ff */
[----:B------:R-:W-:Y:S01]  /*48f0*/  @!P1 R2UR UR4, R0 ;  /* 0x00000000000492ca */ /* 0x000fe200000e0000 */
[----:B------:R-:W-:Y:S01]  /*4900*/  VOTEU.ALL UP0, P1 ;  /* 0x0000000000ff7886 */ /* 0x000fe20000800000 */
[----:B------:R-:W-:Y:S01]  /*4910*/  UMOV UR11, UR19 ;  /* 0x00000013000b7c82 */ /* 0x000fe20008000000 */
[----:B------:R-:W-:Y:S01]  /*4920*/  UMOV UR12, UR36 ;  /* 0x00000024000c7c82 */ /* 0x000fe20008000000 */
[----:B------:R-:W-:Y:S01]  /*4930*/  SEL R0, RZ, 0x1, P0 ;  /* 0x00000001ff007807 */ /* 0x000fe20000000000 */
[----:B------:R-:W-:Y:S01]  /*4940*/  UIADD3 UR20, UPT, UPT, UR13, UR63, URZ ;  /* 0x0000003f0d147290 */ /* 0x000fe2000fffe0ff */
[----:B------:R-:W-:Y:S01]  /*4950*/  IMAD.U32 R8, RZ, RZ, UR5 ;  /* 0x00000005ff087e24 */ /* 0x000fe2000f8e00ff */
[----:B------:R-:W-:Y:S01]  /*4960*/  LOP3.LUT R15, R15, 0x1, RZ, 0x3c, !PT ;  /* 0x000000010f0f7812 */ /* 0x000fe200078e3cff */
[----:B------:R-:W-:Y:S01]  /*4970*/  UPLOP3.LUT UP3, UPT, UPT, UPT, UPT, 0x80, 0x8 ;  /* 0x000000000008789c */ /* 0x000fe20003f6f070 */
[----:B------:R-:W-:Y:S01]  /*4980*/  LOP3.LUT R13, R13, R0, RZ, 0x3c, !PT ;  /* 0x000000000d0d7212 */ /* 0x000fe200078e3cff */
[----:B------:R-:W-:Y:S01]  /*4990*/  UIADD3 UR16, UPT, UPT, UR14, UR16, URZ ;  /* 0x000000100e107290 */ /* 0x000fe2000fffe0ff */
[----:B------:R-:W-:Y:S01]  /*49a0*/  SEL R14, R14, RZ, P0 ;  /* 0x000000ff0e0e7207 */ /* 0x000fe20000000000 */
[----:B------:R-:W-:Y:S01]  /*49b0*/  UMOV UR36, UR26 ;  /* 0x0000001a00247c82 */ /* 0x000fe20008000000 */
[----:B------:R-:W-:Y:S01]  /*49c0*/  IMAD.U32 R9, RZ, RZ, UR4 ;  /* 0x00000004ff097e24 */ /* 0x000fe2000f8e00ff */
[----:B------:R-:W-:Y:S04]  /*49d0*/  @!P1 R2UR UR4, R8 ;  /* 0x00000000080492ca */ /* 0x000fe800000e0000 */
[----:B------:R-:W-:Y:S11]  /*49e0*/  @!P1 R2UR UR5, R9 ;  /* 0x00000000090592ca */ /* 0x000ff600000e0000 */
[----:B------:R-:W-:Y:S02]  /*49f0*/  @!UPT UIADD3 URZ, UPT, UPT, URZ, URZ, URZ ;  /* 0x000000fffffff290 */ /* 0x000fe4000fffe0ff */
[----:B------:R2:W-:Y:S01]  /*4a00*/  @!UP0 UTMALDG.3D [UR8], [UR4], desc[UR6] ;  /* 0x00000608040085b4 */ /* 0x0005e20008011000 */
[----:B------:R2:W-:Y:S01]  /*4a10*/  @!P1 SYNCS.ARRIVE.TRANS64.RED.A0TR RZ, [UR21+0x58], R7 ;  /* 0x00005807ffff99a7 */ /* 0x0005e20008300415 */
[----:B------:R-:W-:Y:S01]  /*4a20*/  SYNCS.ARRIVE.TRANS64.RED.A1T0 RZ, [UR33], RZ ;  /* 0x000000ffffff79a7 */ /* 0x000fe20008100421 */
[----:B------:R-:W-:Y:S05]  /*4a30*/  BRA.U UP1, `(.L_x_84) ;  /* 0xfffffff501247547 */ /* 0x000fea000b83ffff */
[----:B------:R-:W-:-:S04]  /*4a40*/  SHF.L.U32 R3, R15, 0x1f, RZ ;  /* 0x0000001f0f037819 */ /* 0x000fc800000006ff */
[----:B------:R-:W3:Y:S02]  /*4a50*/  SYNCS.PHASECHK.TRANS64.TRYWAIT P0, [UR21+0x60], R3 ;  /* 0x00006003ff0075a7 */ /* 0x000ee40008001115 */
[----:B---3--:R-:W-:Y:S05]  /*4a60*/  @!P0 BRA `(.L_x_85) ;  /* 0x0000004400788947 */ /* 0x008fea0003800000 */
.L_x_150:
[----:B---3--:R-:W-:-:S07]  /*4a70*/  MOV R0, UR21 ;  /* 0x0000001500007c02 */ /* 0x008fce0008000f00 */
.L_x_86:
[----:B---3--:R-:W-:-:S04]  /*4a80*/  SHF.L.U32 R3, R15, 0x1f, RZ ;  /* 0x0000001f0f037819 */ /* 0x008fc800000006ff */
[----:B------:R3:W4:Y:S03]  /*4a90*/  SYNCS.PHASECHK.TRANS64.TRYWAIT P0, [R0+URZ+0x68], R3 ;  /* 0x00006803000075a7 */ /* 0x00072600080011ff */
[----:B----4-:R-:W-:Y:S05]  /*4aa0*/  @!P0 NANOSLEEP.SYNCS 0x989680 ;  /* 0x009896800000895d */ /* 0x010fea0003900000 */
[----:B------:R-:W4:Y:S02]  /*4ab0*/  @!P0 SYNCS.PHASECHK.TRANS64 P0, [R0+URZ+0x68], R3 ;  /* 0x00006803000085a7 */ /* 0x000f2400080010ff */
[----:B-12-4-:R-:W-:Y:S05]  /*4ac0*/  @P0 EXIT ;  /* 0x000000000000094d */ /* 0x016fea0003800000 */
[----:B------:R-:W-:Y:S05]  /*4ad0*/  BRA `(.L_x_86) ;  /* 0xfffffffc00e87947 */ /* 0x000fea000383ffff */
.L_x_75:
[----:B------:R-:W-:-:S06]  /*4ae0*/  UISETP.GE.AND UP0, UPT, UR17, 0x4, UPT ;  /* 0x000000041100788c */ /* 0x000fcc000bf06270 */
[----:B------:R-:W-:-:S13]  /*4af0*/  PLOP3.LUT P0, PT, PT, PT, UP0, 0x80, 0x8 ;  /* 0x000000000008781c */ /* 0x000fda0003f0f008 */
[----:B------:R-:W-:Y:S05]  /*4b00*/  @!P0 EXIT ;  /* 0x000000000000894d */ /* 0x000fea0003800000 */
[----:B------:R-:W-:Y:S01]  /*4b10*/  BAR.SYNC.DEFER_BLOCKING 0x6, 0xa0 ;  /* 0x0182800000007b1d */ /* 0x000fe20000010000 */
[C---:B------:R-:W-:Y:S01]  /*4b20*/  IMAD.SHL.U32 R4, R170.reuse, 0x40, RZ ;  /* 0x00000040aa047824 */ /* 0x040fe200078e00ff */
[C---:B------:R-:W-:Y:S01]  /*4b30*/  LOP3.LUT R178, R170.reuse, 0x60, RZ, 0xc0, !PT ;  /* 0x00000060aab27812 */ /* 0x040fe200078ec0ff */
[C---:B------:R-:W-:Y:S01]  /*4b40*/  IMAD.SHL.U32 R137, R170.reuse, 0x8, RZ ;  /* 0x00000008aa897824 */ /* 0x040fe200078e00ff */
[C---:B------:R-:W-:Y:S01]  /*4b50*/  LOP3.LUT R176, R170.reuse, 0x2, RZ, 0xc0, !PT ;  /* 0x00000002aab07812 */ /* 0x040fe200078ec0ff */
[----:B------:R-:W-:Y:S01]  /*4b60*/  IMAD.U32 R69, R170, 0x10000, RZ ;  /* 0x00010000aa457824 */ /* 0x000fe200078e00ff */
[----:B------:R-:W-:Y:S02]  /*4b70*/  UMOV UR44, 0x400 ;  /* 0x00000400002c7882 */ /* 0x000fe40000000000 */
[----:B------:R-:W1:Y:S01]  /*4b80*/  LDC.64 R156, c[0x0][0x8b0] ;  /* 0x00022c00ff9c7b82 */ /* 0x000e620000000a00 */
[----:B------:R-:W-:Y:S01]  /*4b90*/  ULEA UR44, UR45, UR44, 0x18 ;  /* 0x0000002c2d2c7291 */ /* 0x000fe2000f8ec0ff */
[----:B------:R-:W-:Y:S01]  /*4ba0*/  LOP3.LUT R6, R4, 0x180, RZ, 0xc0, !PT ;  /* 0x0000018004067812 */ /* 0x000fe200078ec0ff */
[----:B------:R-:W-:Y:S01]  /*4bb0*/  HFMA2 R68, -RZ, RZ, 0, 0 ;  /* 0x00000000ff447431 */ /* 0x000fe200000001ff */
[----:B------:R-:W-:Y:S01]  /*4bc0*/  LOP3.LUT R69, R69, 0x600000, RZ, 0xc0, !PT ;  /* 0x0060000045457812 */ /* 0x000fe200078ec0ff */
[----:B------:R-:W-:Y:S01]  /*4bd0*/  UIADD3 UR4, UPT, UPT, UR44, 0x4200, URZ ;  /* 0x000042002c047890 */ /* 0x000fe2000fffe0ff */
[----:B------:R-:W-:Y:S01]  /*4be0*/  LOP3.LUT R137, R6, 0x30, R137, 0xf8, !PT ;  /* 0x0000003006897812 */ /* 0x000fe200078ef889 */
[----:B------:R-:W-:Y:S01]  /*4bf0*/  IMAD.MOV.U32 R168, RZ, RZ, RZ ;  /* 0x000000ffffa87224 */ /* 0x000fe200078e00ff */
[----:B------:R-:W2:Y:S01]  /*4c00*/  LDC.64 R138, c[0x0][0x8a8] ;  /* 0x00022a00ff8a7b82 */ /* 0x000ea20000000a00 */
[----:B------:R-:W-:Y:S01]  /*4c10*/  LOP3.LUT R170, R170, 0x4, RZ, 0xc0, !PT ;  /* 0x00000004aaaa7812 */ /* 0x000fe200078ec0ff */
[----:B------:R-:W-:Y:S01]  /*4c20*/  IMAD.MOV.U32 R162, RZ, RZ, RZ ;  /* 0x000000ffffa27224 */ /* 0x000fe200078e00ff */
[----:B------:R-:W-:-:S02]  /*4c30*/  LOP3.LUT R137, R137, 0x1e40, R4, 0xf8, !PT ;  /* 0x00001e4089897812 */ /* 0x000fc400078ef804 */
[----:B------:R-:W-:Y:S01]  /*4c40*/  CS2R R166, SRZ ;  /* 0x0000000000a67805 */ /* 0x000fe2000001ff00 */
[----:B------:R-:W-:Y:S01]  /*4c50*/  IMAD.MOV.U32 R165, RZ, RZ, RZ ;  /* 0x000000ffffa57224 */ /* 0x000fe200078e00ff */
[----:B------:R-:W-:Y:S01]  /*4c60*/  IADD3 R169, PT, PT, -R170, 0x2, RZ ;  /* 0x00000002aaa97810 */ /* 0x000fe20007ffe1ff */
[----:B------:R-:W-:Y:S01]  /*4c70*/  IMAD.MOV R164, RZ, RZ, -R176 ;  /* 0x000000ffffa47224 */ /* 0x000fe200078e0ab0 */
[----:B------:R-:W-:Y:S01]  /*4c80*/  IADD3 R171, PT, PT, R137, UR44, RZ ;  /* 0x0000002c89ab7c10 */ /* 0x000fe2000fffe0ff */
[----:B------:R-:W3:Y:S01]  /*4c90*/  LDS R0, [UR44+0x130] ;  /* 0x0001302cff007984 */ /* 0x000ee20008000800 */
[----:B------:R-:W-:Y:S01]  /*4ca0*/  IMAD.MOV R163, RZ, RZ, -R170 ;  /* 0x000000ffffa37224 */ /* 0x000fe200078e0aaa */
[----:B------:R-:W-:Y:S01]  /*4cb0*/  MOV R177, UR4 ;  /* 0x0000000400b17c02 */ /* 0x000fe20008000f00 */
[----:B------:R-:W4:Y:S01]  /*4cc0*/  LDCU UR58, c[0x0][0x370] ;  /* 0x00006e00ff3a77ac */ /* 0x000f220008000800 */
[----:B------:R-:W-:Y:S01]  /*4cd0*/  VIADD R171, R171, 0x200 ;  /* 0x00000200abab7836 */ /* 0x000fe20000000000 */
[----:B------:R-:W1:Y:S01]  /*4ce0*/  LDCU UR43, c[0x0][0xb0c] ;  /* 0x00016180ff2b77ac */ /* 0x000e620008000800 */
[----:B------:R-:W1:Y:S01]  /*4cf0*/  LDCU UR39, c[0x0][0xb30] ;  /* 0x00016600ff2777ac */ /* 0x000e620008000800 */
[----:B------:R-:W1:Y:S01]  /*4d00*/  LDCU.64 UR56, c[0x0][0x888] ;  /* 0x00011100ff3877ac */ /* 0x000e620008000a00 */
[----:B------:R-:W1:Y:S01]  /*4d10*/  LDCU.64 UR40, c[0x0][0xb28] ;  /* 0x00016500ff2877ac */ /* 0x000e620008000a00 */
[----:B------:R-:W1:Y:S01]  /*4d20*/  LDCU.64 UR60, c[0x0][0x890] ;  /* 0x00011200ff3c77ac */ /* 0x000e620008000a00 */
[----:B------:R-:W1:Y:S01]  /*4d30*/  LDCU.128 UR52, c[0x0][0xb10] ;  /* 0x00016200ff3477ac */ /* 0x000e620008000c00 */
[----:B------:R-:W1:Y:S01]  /*4d40*/  LDCU UR47, c[0x0][0x374] ;  /* 0x00006e80ff2f77ac */ /* 0x000e620008000800 */
[----:B------:R-:W-:Y:S01]  /*4d50*/  UIADD3 UR62, UPT, UPT, UR44, 0x200, URZ ;  /* 0x000002002c3e7890 */ /* 0x000fe2000fffe0ff */
[----:B-1234-:R-:W-:-:S11]  /*4d60*/  IMAD.IADD R69, R0, 0x1, R69 ;  /* 0x0000000100457824 */ /* 0x01efd600078e0245 */
.L_x_113:
[C---:B------:R-:W-:Y:S02]  /*4d70*/  LEA R3, R162.reuse, UR44, 0x3 ;  /* 0x0000002ca2037c11 */ /* 0x040fe4000f8e18ff */
[----:B------:R-:W-:Y:S02]  /*4d80*/  SHF.L.U32 R0, R167, 0x1f, RZ ;  /* 0x0000001fa7007819 */ /* 0x000fe400000006ff */
[----:B-1----:R-:W-:Y:S02]  /*4d90*/  LEA R5, R162, UR44, 0x4 ;  /* 0x0000002ca2057c11 */ /* 0x002fe4000f8e20ff */
[----:B------:R-:W1:Y:S02]  /*4da0*/  SYNCS.PHASECHK.TRANS64.TRYWAIT P0, [R3+URZ+0x80], R0 ;  /* 0x00008000030075a7 */ /* 0x000e6400080011ff */
[----:B-1----:R-:W-:Y:S05]  /*4db0*/  @!P0 BRA `(.L_x_87) ;  /* 0x0000004000bc8947 */ /* 0x002fea0003800000 */
.L_x_151:
        /* <DEDUP_REMOVED lines=11> */
[----:B------:R-:W-:Y:S01]  /*4e70*/  PLOP3.LUT P0, PT, PT, PT, UP1, 0x80, 0x8 ;  /* 0x000000000008781c */ /* 0x000fe20003f0f018 */
[----:B------:R-:W-:Y:S11]  /*4e80*/  UP2UR UR46, UPR, URZ, 0x2 ;  /* 0x00000002ff2e7883 */ /* 0x000ff60008000000 */
[----:B------:R-:W-:Y:S01]  /*4e90*/  @!UPT UIADD3 URZ, UPT, UPT, URZ, URZ, URZ ;  /* 0x000000fffffff290 */ /* 0x000fe2000fffe0ff */
[----:B-1----:R-:W-:Y:S02]  /*4ea0*/  @P0 SHF.R.U32.HI R0, RZ, 0x10, R5 ;  /* 0x00000010ff000819 */ /* 0x002fe40000011605 */
        /* <DEDUP_REMOVED lines=12> */
[----:B------:R-:W2:Y:S01]  /*4f70*/  LDCU UR12, c[0x0][0xb20] ;  /* 0x00016400ff0c77ac */ /* 0x000ea20008000800 */
[----:B------:R-:W-:Y:S02]  /*4f80*/  UIMAD.WIDE.U32 UR4, UR47, UR55, URZ ;  /* 0x000000372f0472a5 */ /* 0x000fe4000f8e00ff */
[----:B------:R-:W-:Y:S02]  /*4f90*/  UIMAD.WIDE.U32 UR6, UR58, UR52, URZ ;  /* 0x000000343a0672a5 */ /* 0x000fe4000f8e00ff */
[----:B------:R-:W-:Y:S02]  /*4fa0*/  UISETP.NE.AND UP0, UPT, UR54, 0x1, UPT ;  /* 0x000000013600788c */ /* 0x000fe4000bf05270 */
[----:B------:R-:W-:Y:S02]  /*4fb0*/  UIMAD.WIDE.U32 UR8, UR37, UR55, URZ ;  /* 0x00000037250872a5 */ /* 0x000fe4000f8e00ff */
[----:B------:R-:W-:Y:S02]  /*4fc0*/  UIMAD.WIDE.U32 UR10, UR38, UR52, URZ ;  /* 0x00000034260a72a5 */ /* 0x000fe4000f8e00ff */
[----:B------:R-:W-:Y:S02]  /*4fd0*/  UISETP.NE.AND UP1, UPT, UR43, 0x1, UPT ;  /* 0x000000012b00788c */ /* 0x000fe4000bf25270 */
[----:B------:R-:W-:Y:S01]  /*4fe0*/  UISETP.NE.AND UP2, UPT, UR42, 0x1, UPT ;  /* 0x000000012a00788c */ /* 0x000fe2000bf45270 */
[----:B------:R-:W-:Y:S02]  /*4ff0*/  UMOV UR4, UR5 ;  /* 0x0000000500047c82 */ /* 0x000fe40008000000 */
[----:B--2---:R-:W-:Y:S03]  /*5000*/  USHF.R.U32.HI UR5, URZ, UR12, UR4 ;  /* 0x0000000cff057299 */ /* 0x004fe60008011604 */
[----:B------:R-:W-:Y:S02]  /*5010*/  UMOV UR4, UR7 ;  /* 0x0000000700047c82 */ /* 0x000fe40008000000 */
[----:B------:R-:W-:Y:S02]  /*5020*/  USHF.R.U32.HI UR7, URZ, UR53, UR4 ;  /* 0x00000035ff077299 */ /* 0x000fe40008011604 */
[----:B------:R-:W-:Y:S02]  /*5030*/  USEL UR4, UR47, UR5, !UP0 ;  /* 0x000000052f047287 */ /* 0x000fe4000c000000 */
[----:B------:R-:W-:Y:S01]  /*5040*/  USEL UR7, UR58, UR7, !UP1 ;  /* 0x000000073a077287 */ /* 0x000fe2000c800000 */
[----:B------:R-:W-:Y:S01]  /*5050*/  UMOV UR5, UR9 ;  /* 0x0000000900057c82 */ /* 0x000fe20008000000 */
[----:B------:R-:W-:Y:S02]  /*5060*/  UIMAD.WIDE.U32 UR8, UR4, UR40, URZ ;  /* 0x00000028040872a5 */ /* 0x000fe4000f8e00ff */
[----:B------:R-:W-:Y:S03]  /*5070*/  USHF.R.U32.HI UR6, URZ, UR12, UR5 ;  /* 0x0000000cff067299 */ /* 0x000fe60008011605 */
[----:B------:R-:W-:Y:S01]  /*5080*/  UMOV UR5, UR11 ;  /* 0x0000000b00057c82 */ /* 0x000fe20008000000 */
[----:B------:R-:W-:Y:S02]  /*5090*/  UIMAD.WIDE.U32 UR10, UR7, UR40, URZ ;  /* 0x00000028070a72a5 */ /* 0x000fe4000f8e00ff */
[----:B------:R-:W-:Y:S02]  /*50a0*/  USHF.R.U32.HI UR12, URZ, UR53, UR5 ;  /* 0x00000035ff0c7299 */ /* 0x000fe40008011605 */
[----:B------:R-:W-:Y:S01]  /*50b0*/  USEL UR6, UR37, UR6, !UP0 ;  /* 0x0000000625067287 */ /* 0x000fe2000c000000 */
[----:B------:R-:W-:Y:S02]  /*50c0*/  UMOV UR5, UR9 ;  /* 0x0000000900057c82 */ /* 0x000fe40008000000 */
[----:B------:R-:W-:Y:S01]  /*50d0*/  UMOV UR10, UR11 ;  /* 0x0000000b000a7c82 */ /* 0x000fe20008000000 */
[----:B------:R-:W-:Y:S02]  /*50e0*/  @UP2 USHF.R.U32.HI UR4, URZ, UR41, UR5 ;  /* 0x00000029ff042299 */ /* 0x000fe40008011605 */
[----:B------:R-:W-:Y:S02]  /*50f0*/  @UP2 USHF.R.U32.HI UR7, URZ, UR41, UR10 ;  /* 0x00000029ff072299 */ /* 0x000fe4000801160a */
[----:B------:R-:W-:Y:S02]  /*5100*/  UIMAD UR4, UR42, UR4, URZ ;  /* 0x000000042a0472a4 */ /* 0x000fe4000f8e02ff */
[----:B------:R-:W-:Y:S02]  /*5110*/  UIMAD.WIDE.U32 UR10, UR6, UR40, URZ ;  /* 0x00000028060a72a5 */ /* 0x000fe4000f8e00ff */
[----:B------:R-:W-:Y:S02]  /*5120*/  USEL UR5, UR38, UR12, !UP1 ;  /* 0x0000000c26057287 */ /* 0x000fe4000c800000 */
[----:B------:R-:W-:Y:S02]  /*5130*/  UIMAD UR8, UR42, UR7, URZ ;  /* 0x000000072a0872a4 */ /* 0x000fe4000f8e02ff */
[----:B------:R-:W-:Y:S03]  /*5140*/  UISETP.GE.AND UP0, UPT, UR6, UR4, UPT ;  /* 0x000000040600728c */ /* 0x000fe6000bf06270 */
[----:B------:R-:W-:Y:S01]  /*5150*/  UMOV UR4, UR11 ;  /* 0x0000000b00047c82 */ /* 0x000fe20008000000 */
[----:B------:R-:W-:Y:S02]  /*5160*/  UISETP.GE.OR UP0, UPT, UR5, UR8, UP0 ;  /* 0x000000080500728c */ /* 0x000fe40008706670 */
[----:B------:R-:W-:Y:S02]  /*5170*/  USHF.R.U32.HI UR4, URZ, UR41, UR4 ;  /* 0x00000029ff047299 */ /* 0x000fe40008011604 */
[----:B------:R-:W-:Y:S02]  /*5180*/  UIMAD.WIDE.U32 UR8, UR5, UR40, URZ ;  /* 0x00000028050872a5 */ /* 0x000fe4000f8e00ff */
[----:B------:R-:W-:Y:S02]  /*5190*/  USEL UR11, UR6, UR4, !UP2 ;  /* 0x00000004060b7287 */ /* 0x000fe4000d000000 */
[----:B------:R-:W-:Y:S02]  /*51a0*/  UIADD3 UR8, UPT, UPT, -UR5, URZ, URZ ;  /* 0x000000ff05087290 */ /* 0x000fe4000fffe1ff */
[----:B------:R-:W-:Y:S01]  /*51b0*/  UIADD3 UR10, UPT, UPT, -UR11, URZ, URZ ;  /* 0x000000ff0b0a7290 */ /* 0x000fe2000fffe1ff */
[----:B------:R-:W-:Y:S01]  /*51c0*/  @!UP0 UMOV UR4, UR9 ;  /* 0x0000000900048c82 */ /* 0x000fe20008000000 */
[----:B------:R-:W-:Y:S02]  /*51d0*/  UIADD3 UR9, UPT, UPT, -UR6, URZ, URZ ;  /* 0x000000ff06097290 */ /* 0x000fe4000fffe1ff */
[----:B------:R-:W-:Y:S02]  /*51e0*/  @!UP0 USHF.R.U32.HI UR4, URZ, UR41, UR4 ;  /* 0x00000029ff048299 */ /* 0x000fe40008011604 */
[----:B------:R-:W-:Y:S02]  /*51f0*/  UIMAD UR10, UR42, UR10, UR6 ;  /* 0x0000000a2a0a72a4 */ /* 0x000fe4000f8e0206 */
[----:B------:R-:W-:Y:S04]  /*5200*/  @!UP0 USEL UR4, UR5, UR4, !UP2 ;  /* 0x0000000405048287 */ /* 0x000fe8000d000000 */
[----:B------:R-:W-:Y:S02]  /*5210*/  @!UP0 UIMAD UR10, UR7, UR10, UR4 ;  /* 0x0000000a070a82a4 */ /* 0x000fe4000f8e0204 */
[----:B------:R-:W-:Y:S02]  /*5220*/  @!UP0 UIADD3 UR11, UPT, UPT, UR11, -UR4, URZ ;  /* 0x800000040b0b8290 */ /* 0x000fe4000fffe0ff */
[----:B------:R-:W-:Y:S02]  /*5230*/  UIMAD UR7, UR43, UR8, UR38 ;  /* 0x000000082b0772a4 */ /* 0x000fe4000f8e0226 */
[----:B------:R-:W-:Y:S02]  /*5240*/  @!UP0 UIMAD UR6, UR11, UR42, UR5 ;  /* 0x0000002a0b0682a4 */ /* 0x000fe4000f8e0205 */
[----:B------:R-:W-:Y:S01]  /*5250*/  UIMAD UR4, UR54, UR9, UR37 ;  /* 0x00000009360472a4 */ /* 0x000fe2000f8e0225 */
[----:B------:R-:W-:Y:S02]  /*5260*/  @!UP0 UMOV UR5, UR10 ;  /* 0x0000000a00058c82 */ /* 0x000fe40008000000 */
[----:B------:R-:W-:Y:S02]  /*5270*/  UIMAD UR38, UR5, UR43, UR7 ;  /* 0x0000002b052672a4 */ /* 0x000fe4000f8e0207 */
[----:B------:R-:W-:Y:S11]  /*5280*/  UIMAD UR37, UR6, UR54, UR4 ;  /* 0x00000036062572a4 */ /* 0x000ff6000f8e0204 */
[----:B------:R-:W-:Y:S01]  /*5290*/  @!UPT UIADD3 URZ, UPT, UPT, URZ, URZ, URZ ;  /* 0x000000fffffff290 */ /* 0x000fe2000fffe0ff */
.L_x_88:
[----:B------:R-:W-:Y:S01]  /*52a0*/  UISETP.NE.AND UP0, UPT, UR39, 0x1, UPT ;  /* 0x000000012700788c */ /* 0x000fe2000bf05270 */
[----:B------:R-:W-:Y:S01]  /*52b0*/  IADD3 R162, PT, PT, R162, 0x1, RZ ;  /* 0x00000001a2a27810 */ /* 0x000fe20007ffe0ff */
[----:B------:R-:W-:Y:S02]  /*52c0*/  USHF.L.U32 UR50, UR16, 0x7, URZ ;  /* 0x0000000710327899 */ /* 0x000fe400080006ff */
[----:B------:R-:W-:Y:S07]  /*52d0*/  USHF.L.U32 UR49, UR20, 0x7, URZ ;  /* 0x0000000714317899 */ /* 0x000fee00080006ff */
[----:B------:R-:W2:Y:S01]  /*52e0*/  @!UP0 LDCU.128 UR12, c[0x0][0xb10] ;  /* 0x00016200ff0c87ac */ /* 0x000ea20008000c00 */
[----:B------:R-:W3:Y:S01]  /*52f0*/  @!UP0 LDCU UR5, c[0x0][0xb0c] ;  /* 0x00016180ff0587ac */ /* 0x000ee20008000800 */
[----:B------:R-:W4:Y:S01]  /*5300*/  @!UP0 LDCU UR10, c[0x0][0xb20] ;  /* 0x00016400ff0a87ac */ /* 0x000f220008000800 */
[----:B--2---:R-:W-:Y:S02]  /*5310*/  UIMAD.WIDE.U32 UR8, UR38, UR12, URZ ;  /* 0x0000000c260872a5 */ /* 0x004fe4000f8e00ff */
[----:B------:R-:W-:Y:S02]  /*5320*/  UIMAD.WIDE.U32 UR6, UR37, UR15, URZ ;  /* 0x0000000f250672a5 */ /* 0x000fe4000f8e00ff */
[----:B------:R-:W-:Y:S03]  /*5330*/  @!UP0 UISETP.NE.AND UP1, UPT, UR14, 0x1, UPT ;  /* 0x000000010e00888c */ /* 0x000fe6000bf25270 */
[----:B------:R-:W-:Y:S01]  /*5340*/  @!UP0 UMOV UR4, UR9 ;  /* 0x0000000900048c82 */ /* 0x000fe20008000000 */
[----:B---3--:R-:W-:Y:S02]  /*5350*/  @!UP0 UISETP.NE.AND UP2, UPT, UR5, 0x1, UPT ;  /* 0x000000010500888c */ /* 0x008fe4000bf45270 */
[----:B------:R-:W-:Y:S01]  /*5360*/  @!UP0 USHF.R.U32.HI UR4, URZ, UR13, UR4 ;  /* 0x0000000dff048299 */ /* 0x000fe20008011604 */
[----:B------:R-:W-:Y:S02]  /*5370*/  @!UP0 UMOV UR6, UR7 ;  /* 0x0000000700068c82 */ /* 0x000fe40008000000 */
[----:B----4-:R-:W-:Y:S02]  /*5380*/  @!UP0 USHF.R.U32.HI UR6, URZ, UR10, UR6 ;  /* 0x0000000aff068299 */ /* 0x010fe40008011606 */
[----:B------:R-:W-:Y:S02]  /*5390*/  @!UP0 USEL UR7, UR38, UR4, !UP2 ;  /* 0x0000000426078287 */ /* 0x000fe4000d000000 */
[----:B------:R-:W-:Y:S04]  /*53a0*/  @!UP0 USEL UR6, UR37, UR6, !UP1 ;  /* 0x0000000625068287 */ /* 0x000fe8000c800000 */
[----:B------:R-:W-:Y:S02]  /*53b0*/  @!UP0 UIADD3 UR4, UPT, UPT, -UR7, UR6, URZ ;  /* 0x0000000607048290 */ /* 0x000fe4000fffe1ff */
[----:B------:R-:W-:Y:S02]  /*53c0*/  @!UP0 UIADD3 UR6, UPT, UPT, UR7, -UR6, URZ ;  /* 0x8000000607068290 */ /* 0x000fe4000fffe0ff */
[----:B------:R-:W-:Y:S02]  /*53d0*/  @!UP0 UIMAD UR38, UR4, UR5, UR38 ;  /* 0x00000005042682a4 */ /* 0x000fe4000f8e0226 */
[----:B------:R-:W-:Y:S02]  /*53e0*/  @!UP0 UIMAD UR37, UR6, UR14, UR37 ;  /* 0x0000000e062582a4 */ /* 0x000fe4000f8e0225 */
[----:B------:R-:W-:Y:S09]  /*53f0*/  ULOP3.LUT UP0, URZ, UR62, 0x1b0, URZ, 0xc0, !UPT ;  /* 0x000001b03eff7892 */ /* 0x000ff2000f80c0ff */
[----:B------:R-:W-:Y:S05]  /*5400*/  BRA.U !UP0, `(.L_x_89) ;  /* 0x0000000108407547 */ /* 0x000fea000b800000 */
[----:B------:R-:W2:Y:S01]  /*5410*/  LDCU.64 UR8, c[0x4][0x80] ;  /* 0x01001000ff0877ac */ /* 0x000ea20008000a00 */
[----:B------:R-:W-:Y:S01]  /*5420*/  MOV R3, 0x0 ;  /* 0x0000000000037802 */ /* 0x000fe20000000f00 */
[----:B------:R-:W-:Y:S02]  /*5430*/  HFMA2 R12, -RZ, RZ, 0, 5.9604644775390625e-08 ;  /* 0x00000001ff0c7431 */ /* 0x000fe400000001ff */
[----:B------:R-:W-:Y:S02]  /*5440*/  IMAD.MOV.U32 R8, RZ, RZ, 0x70 ;  /* 0x00000070ff087424 */ /* 0x000fe400078e00ff */
[----:B------:R-:W-:Y:S01]  /*5450*/  IMAD.MOV.U32 R13, RZ, RZ, RZ ;  /* 0x000000ffff0d7224 */ /* 0x000fe200078e00ff */
[----:B------:R-:W3:Y:S01]  /*5460*/  LDCU.64 UR6, c[0x4][0x88] ;  /* 0x01001100ff0677ac */ /* 0x000ee20008000a00 */
[----:B------:R-:W4:Y:S01]  /*5470*/  LDC.64 R2, c[0x4][R3] ;  /* 0x0100000003027b82 */ /* 0x000f220000000a00 */
[----:B------:R-:W1:Y:S01]  /*5480*/  LDCU.64 UR4, c[0x4][0x8] ;  /* 0x01000100ff0477ac */ /* 0x000e620008000a00 */
[----:B--2---:R-:W-:Y:S01]  /*5490*/  MOV R5, UR9 ;  /* 0x0000000900057c02 */ /* 0x004fe20008000f00 */
[----:B------:R-:W-:Y:S01]  /*54a0*/  IMAD.U32 R4, RZ, RZ, UR8 ;  /* 0x00000008ff047e24 */ /* 0x000fe2000f8e00ff */
[----:B---3--:R-:W-:Y:S01]  /*54b0*/  MOV R7, UR7 ;  /* 0x0000000700077c02 */ /* 0x008fe20008000f00 */
[----:B------:R-:W-:Y:S01]  /*54c0*/  IMAD.U32 R6, RZ, RZ, UR6 ;  /* 0x00000006ff067e24 */ /* 0x000fe2000f8e00ff */
[----:B-1----:R-:W-:Y:S01]  /*54d0*/  MOV R11, UR5 ;  /* 0x00000005000b7c02 */ /* 0x002fe20008000f00 */
[----:B------:R-:W-:Y:S02]  /*54e0*/  IMAD.U32 R10, RZ, RZ, UR4 ;  /* 0x00000004ff0a7e24 */ /* 0x000fe4000f8e00ff */
[----:B------:R-:W-:Y:S07]  /*54f0*/  LEPC R20, `(.L_x_89) ;  /* 0x000000001014794e */ /* 0x000fee0000000000 */
[----:B----45:R-:W-:Y:S05]  /*5500*/  CALL.ABS.NOINC R2 ;  /* 0x0000000002007343 */ /* 0x030fea0003c00000 */
.L_x_89:
[----:B------:R-:W-:Y:S01]  /*5510*/  LOP3.LUT P0, RZ, R177, 0x1b0, RZ, 0xc0, !PT ;  /* 0x000001b0b1ff7812 */ /* 0x000fe2000780c0ff */
[----:B------:R-:W-:Y:S11]  /*5520*/  BSSY.RECONVERGENT B6, `(.L_x_90) ;  /* 0x0000013000067945 */ /* 0x000ff60003800200 */
[----:B------:R-:W-:Y:S01]  /*5530*/  @!UPT UIADD3 URZ, UPT, UPT, URZ, URZ, URZ ;  /* 0x000000fffffff290 */ /* 0x000fe2000fffe0ff */
[----:B------:R-:W-:Y:S05]  /*5540*/  @!P0 BRA `(.L_x_91) ;  /* 0x0000000000408947 */ /* 0x000fea0003800000 */
        /* <DEDUP_REMOVED lines=16> */
.L_x_91:
[----:B------:R-:W-:Y:S05]  /*5650*/  BSYNC.RECONVERGENT B6 ;  /* 0x0000000000067941 */ /* 0x000fea0003800200 */
.L_x_90:
[----:B------:R-:W-:Y:S01]  /*5660*/  R2UR UR4, R161 ;  /* 0x00000000a10472ca */ /* 0x000fe200000e0000 */
[----:B------:R-:W-:Y:S01]  /*5670*/  UISETP.NE.U32.AND UP0, UPT, UR60, URZ, UPT ;  /* 0x000000ff3c00728c */ /* 0x000fe2000bf05070 */
[----:B------:R-:W-:Y:S02]  /*5680*/  ISETP.NE.U32.AND P4, PT, R156, RZ, PT ;  /* 0x000000ff9c00720c */ /* 0x000fe40003f85070 */
[----:B------:R-:W-:Y:S01]  /*5690*/  ISETP.NE.U32.AND P2, PT, RZ, UR56, PT ;  /* 0x00000038ff007c0c */ /* 0x000fe2000bf45070 */
[----:B------:R-:W-:Y:S01]  /*56a0*/  UISETP.NE.AND.EX UP1, UPT, UR61, URZ, UPT, UP0 ;  /* 0x000000ff3d00728c */ /* 0x000fe2000bf25300 */
[----:B------:R-:W-:Y:S01]  /*56b0*/  ISETP.NE.AND.EX P4, PT, R157, RZ, PT, P4 ;  /* 0x000000ff9d00720c */ /* 0x000fe20003f85340 */
[----:B------:R-:W-:Y:S01]  /*56c0*/  UPLOP3.LUT UP0, UPT, UPT, UPT, UPT, 0x40, 0x4 ;  /* 0x000000000004789c */ /* 0x000fe20003f0e870 */
[----:B------:R-:W-:Y:S05]  /*56d0*/  ISETP.NE.AND.EX P2, PT, RZ, UR57, PT, P2 ;  /* 0x00000039ff007c0c */ /* 0x000fea000bf45320 */
[----:B------:R-:W-:Y:S06]  /*56e0*/  UISETP.NE.AND UP2, UPT, UR4, URZ, UPT ;  /* 0x000000ff0400728c */ /* 0x000fec000bf45270 */
[----:B------:R-:W-:Y:S05]  /*56f0*/  PLOP3.LUT P1, PT, PT, PT, UP2, 0x80, 0x8 ;  /* 0x000000000008781c */ /* 0x000fea0003f2f028 */
[----:B------:R-:W-:Y:S06]  /*5700*/  @UP2 UPLOP3.LUT UP0, UPT, UPT, UPT, UP1, 0x80, 0x8 ;  /* 0x000000000008289c */ /* 0x000fec0003f0f010 */
[----:B------:R-:W-:Y:S01]  /*5710*/  PLOP3.LUT P0, PT, PT, PT, UP0, 0x80, 0x8 ;  /* 0x000000000008781c */ /* 0x000fe20003f0f008 */
[----:B------:R-:W-:Y:S01]  /*5720*/  @!UPT UIADD3 URZ, UPT, UPT, URZ, URZ, URZ ;  /* 0x000000fffffff290 */ /* 0x000fe2000fffe0ff */
[----:B------:R-:W-:Y:S11]  /*5730*/  BRA.U !UP1, `(.L_x_92) ;  /* 0x00000001093c7547 */ /* 0x000ff6000b800000 */
[----:B------:R-:W-:Y:S01]  /*5740*/  UISETP.NE.U32.AND UP0, UPT, UR56, URZ, UPT ;  /* 0x000000ff3800728c */ /* 0x000fe2000bf05070 */
[----:B-1----:R-:W-:Y:S01]  /*5750*/  HFMA2 R0, -RZ, RZ, 0, 5.9604644775390625e-08 ;  /* 0x00000001ff007431 */ /* 0x002fe200000001ff */
[----:B------:R-:W1:Y:S01]  /*5760*/  LDCU.64 UR8, c[0x0][0x358] ;  /* 0x00006b00ff0877ac */ /* 0x000e620008000a00 */
[----:B------:R-:W-:Y:S01]  /*5770*/  IMAD.MOV.U32 R158, RZ, RZ, 0x1 ;  /* 0x00000001ff9e7424 */ /* 0x000fe200078e00ff */
[----:B------:R-:W-:Y:S06]  /*5780*/  UISETP.NE.AND.EX UP0, UPT, UR57, URZ, UPT, UP0 ;  /* 0x000000ff3900728c */ /* 0x000fec000bf05300 */
[----:B------:R-:W-:Y:S05]  /*5790*/  PLOP3.LUT P3, PT, PT, PT, UP0, 0x80, 0x8 ;  /* 0x000000000008781c */ /* 0x000fea0003f6f008 */
[----:B------:R-:W2:Y:S01]  /*57a0*/  @UP0 LDCU.64 UR4, c[0x0][0x888] ;  /* 0x00011100ff0407ac */ /* 0x000ea20008000a00 */
[----:B------:R-:W-:Y:S07]  /*57b0*/  @UP0 UIMAD UR6, UR36, UR60, URZ ;  /* 0x0000003c240602a4 */ /* 0x000fee000f8e02ff */
[----:B------:R-:W-:Y:S01]  /*57c0*/  @!P3 PRMT R158, R0, 0x7610, R158 ;  /* 0x00007610009eb816 */ /* 0x000fe2000000009e */
[----:B--2---:R-:W-:Y:S06]  /*57d0*/  @UP0 UIMAD.WIDE UR4, UR6, 0x4, UR4 ;  /* 0x00000004060408a5 */ /* 0x004fec000f8e0204 */
[----:B------:R-:W-:Y:S01]  /*57e0*/  IMAD.U32 R2, RZ, RZ, UR4 ;  /* 0x00000004ff027e24 */ /* 0x000fe2000f8e00ff */
[----:B------:R-:W-:Y:S04]  /*57f0*/  MOV R3, UR5 ;  /* 0x0000000500037c02 */ /* 0x000fe80008000f00 */
[----:B------:R-:W2:Y:S01]  /*5800*/  @!UP0 LDCU UR4, c[0x0][0x880] ;  /* 0x00011000ff0487ac */ /* 0x000ea20008000800 */
[----:B-1---5:R3:W5:Y:S02]  /*5810*/  @P3 LDG.E R73, desc[UR8][R2.64] ;  /* 0x0000000802493981 */ /* 0x022764000c1e1900 */
[----:B--23--:R-:W-:Y:S02]  /*5820*/  @!P3 IMAD.U32 R73, RZ, RZ, UR4 ;  /* 0x00000004ff49be24 */ /* 0x00cfe4000f8e00ff */
.L_x_92:
[----:B------:R-:W-:Y:S05]  /*5830*/  @!P4 BRA `(.L_x_93) ;  /* 0x000000000024c947 */ /* 0x000fea0003800000 */
[----:B------:R-:W-:Y:S01]  /*5840*/  ISETP.NE.U32.AND P3, PT, R138, RZ, PT ;  /* 0x000000ff8a00720c */ /* 0x000fe20003f65070 */
[----:B------:R-:W2:Y:S03]  /*5850*/  LDCU.64 UR4, c[0x0][0x358] ;  /* 0x00006b00ff0477ac */ /* 0x000ea60008000a00 */
[----:B------:R-:W-:Y:S11]  /*5860*/  ISETP.NE.AND.EX P3, PT, R139, RZ, PT, P3 ;  /* 0x000000ff8b00720c */ /* 0x000ff60003f65330 */
[----:B------:R-:W-:Y:S02]  /*5870*/  @!UPT UIADD3 URZ, UPT, UPT, URZ, URZ, URZ ;  /* 0x000000fffffff290 */ /* 0x000fe4000fffe0ff */
[----:B------:R-:W3:Y:S01]  /*5880*/  @P3 LDC.64 R2, c[0x0][0x8a8] ;  /* 0x00022a00ff023b82 */ /* 0x000ee20000000a00 */
[----:B-1----:R-:W-:Y:S04]  /*5890*/  @P3 IMAD R0, R156, UR36, RZ ;  /* 0x000000249c003c24 */ /* 0x002fe8000f8e02ff */
[----:B---3--:R-:W-:Y:S05]  /*58a0*/  @P3 IMAD.WIDE R2, R0, 0x4, R2 ;  /* 0x0000000400023825 */ /* 0x008fea00078e0202 */
[----:B--2--5:R2:W5:Y:S02]  /*58b0*/  @P3 LDG.E R70, desc[UR4][R2.64] ;  /* 0x0000000402463981 */ /* 0x024564000c1e1900 */
[----:B--2---:R-:W3:Y:S02]  /*58c0*/  @!P3 LDC R70, c[0x0][0x8a0] ;  /* 0x00022800ff46bb82 */ /* 0x004ee40000000800 */
.L_x_93:
[----:B-----5:R-:W-:Y:S01]  /*58d0*/  FSETP.NEU.AND P4, PT, R73, RZ, PT ;  /* 0x000000ff4900720b */ /* 0x020fe20003f8d000 */
[----:B------:R-:W-:Y:S01]  /*58e0*/  BSSY B1, `(.L_x_94) ;  /* 0x0000047000017945 */ /* 0x000fe20003800000 */
[----:B------:R-:W-:Y:S01]  /*58f0*/  SEL R7, RZ, 0xffffffff, P2 ;  /* 0xffffffffff077807 */ /* 0x000fe20001000000 */
[----:B------:R-:W-:Y:S01]  /*5900*/  IMAD.MOV.U32 R187, RZ, RZ, 0x1 ;  /* 0x00000001ffbb7424 */ /* 0x000fe200078e00ff */
[----:B------:R-:W-:Y:S01]  /*5910*/  LOP3.LUT P3, RZ, R158, 0xff, RZ, 0xc0, !PT ;  /* 0x000000ff9eff7812 */ /* 0x000fe2000786c0ff */
[----:B------:R-:W-:Y:S01]  /*5920*/  IMAD R71, R68, 0x80, R69 ;  /* 0x0000008044477824 */ /* 0x000fe200078e0245 */
[----:B-1----:R-:W-:Y:S02]  /*5930*/  @P1 SEL R0, RZ, 0xffffffff, P4 ;  /* 0xffffffffff001807 */ /* 0x002fe40002000000 */
[----:B------:R-:W-:Y:S02]  /*5940*/  CS2R R154, SRZ ;  /* 0x00000000009a7805 */ /* 0x000fe4000001ff00 */
[----:B------:R-:W-:Y:S02]  /*5950*/  LEA R3, R166, UR44, 0x3 ;  /* 0x0000002ca6037c11 */ /* 0x000fe4000f8e18ff */
[----:B------:R-:W-:Y:S02]  /*5960*/  CS2R R152, SRZ ;  /* 0x0000000000987805 */ /* 0x000fe4000001ff00 */
[----:B------:R-:W-:Y:S02]  /*5970*/  @P0 SEL R0, R7, R0, !P3 ;  /* 0x0000000007000207 */ /* 0x000fe40005800000 */
[----:B------:R-:W-:Y:S02]  /*5980*/  CS2R R150, SRZ ;  /* 0x0000000000967805 */ /* 0x000fe4000001ff00 */
[----:B------:R-:W-:Y:S02]  /*5990*/  LEA R186, R68, UR44, 0x3 ;  /* 0x0000002c44ba7c11 */ /* 0x000fe4000f8e18ff */
[----:B------:R-:W-:Y:S02]  /*59a0*/  CS2R R148, SRZ ;  /* 0x0000000000947805 */ /* 0x000fe4000001ff00 */
[----:B------:R-:W-:Y:S02]  /*59b0*/  @P1 LOP3.LUT R0, R0, 0x1, RZ, 0xc0, !PT ;  /* 0x0000000100001812 */ /* 0x000fe400078ec0ff */
[----:B------:R-:W-:Y:S02]  /*59c0*/  CS2R R146, SRZ ;  /* 0x0000000000927805 */ /* 0x000fe4000001ff00 */
[----:B------:R-:W-:Y:S02]  /*59d0*/  SHF.L.U32 R5, R168, 0x1f, RZ ;  /* 0x0000001fa8057819 */ /* 0x000fe400000006ff */
[----:B------:R-:W-:Y:S02]  /*59e0*/  CS2R R144, SRZ ;  /* 0x0000000000907805 */ /* 0x000fe4000001ff00 */
[----:B------:R-:W-:Y:S02]  /*59f0*/  ISETP.NE.U32.OR P6, PT, R0, 0x1, !P1 ;  /* 0x000000010000780c */ /* 0x000fe40004fc5470 */
[----:B------:R-:W-:Y:S02]  /*5a00*/  CS2R R142, SRZ ;  /* 0x00000000008e7805 */ /* 0x000fe4000001ff00 */
[----:B------:R-:W-:Y:S02]  /*5a10*/  PLOP3.LUT P2, PT, PT, PT, UP1, 0x80, 0x8 ;  /* 0x000000000008781c */ /* 0x000fe40003f4f018 */
[----:B------:R-:W-:Y:S02]  /*5a20*/  CS2R R140, SRZ ;  /* 0x00000000008c7805 */ /* 0x000fe4000001ff00 */
[----:B------:R-:W-:Y:S02]  /*5a30*/  SEL R0, RZ, 0xffffffff, P4 ;  /* 0xffffffffff007807 */ /* 0x000fe40002000000 */
[----:B------:R-:W-:Y:S03]  /*5a40*/  P2R R172, PR, RZ, 0x40 ;  /* 0x00000040ffac7803 */ /* 0x000fe60000000000 */
[----:B------:R-:W-:Y:S04]  /*5a50*/  @P6 SHF.L.U32 R2, R165, 0x1f, RZ ;  /* 0x0000001fa5026819 */ /* 0x000fe800000006ff */
[----:B------:R-:W-:Y:S01]  /*5a60*/  @P2 SEL R0, R7, R0, !P3 ;  /* 0x0000000007002207 */ /* 0x000fe20005800000 */
[----:B------:R-:W1:Y:S03]  /*5a70*/  @P6 SYNCS.PHASECHK.TRANS64.TRYWAIT P1, [R3+URZ+0x50], R2 ;  /* 0x00005002030065a7 */ /* 0x000e6600080211ff */
[----:B------:R-:W-:Y:S04]  /*5a80*/  LOP3.LUT R0, R0, 0x1, RZ, 0xc0, !PT ;  /* 0x0000000100007812 */ /* 0x000fe800078ec0ff */
[----:B------:R-:W-:Y:S04]  /*5a90*/  ISETP.NE.U32.AND P5, PT, R0, 0x1, PT ;  /* 0x000000010000780c */ /* 0x000fe80003fa5070 */
[----:B------:R-:W-:Y:S01]  /*5aa0*/  P2R R192, PR, RZ, 0x20 ;  /* 0x00000020ffc07803 */ /* 0x000fe20000000000 */
[----:B------:R2:W4:Y:S01]  /*5ab0*/  SYNCS.PHASECHK.TRANS64.TRYWAIT P0, [R186+URZ+0xa0], R5 ;  /* 0x0000a005ba0075a7 */ /* 0x00052200080011ff */
[----:B-1----:R-:W-:Y:S01]  /*5ac0*/  @P6 SEL R187, RZ, 0x1, !P1 ;  /* 0x00000001ffbb6807 */ /* 0x002fe20004800000 */
[----:B--2---:R-:W-:Y:S06]  /*5ad0*/  @!P6 BRA `(.L_x_95) ;  /* 0x00000000009ce947 */ /* 0x004fec0003800000 */
[----:B------:R-:W-:Y:S01]  /*5ae0*/  @P5 IMAD R7, R166, 0x2000, R171 ;  /* 0x00002000a6075824 */ /* 0x000fe200078e02ab */
[----:B------:R-:W-:Y:S01]  /*5af0*/  ISETP.NE.AND P1, PT, R187, RZ, PT ;  /* 0x000000ffbb00720c */ /* 0x000fe20003f25270 */
[----:B------:R-:W-:Y:S01]  /*5b00*/  BSSY B0, `(.L_x_96) ;  /* 0x0000010000007945 */ /* 0x000fe20003800000 */
[----:B------:R-:W-:Y:S01]  /*5b10*/  CS2R R142, SRZ ;  /* 0x00000000008e7805 */ /* 0x000fe2000001ff00 */
[--C-:B------:R-:W-:Y:S01]  /*5b20*/  @P5 IMAD R6, R176, -0x10, R7.reuse ;  /* 0xfffffff0b0065824 */ /* 0x100fe200078e0207 */
[----:B------:R-:W-:Y:S01]  /*5b30*/  CS2R R140, SRZ ;  /* 0x00000000008c7805 */ /* 0x000fe2000001ff00 */
[----:B------:R-:W-:Y:S01]  /*5b40*/  @P5 IMAD R4, R170, -0x10, R7 ;  /* 0xfffffff0aa045824 */ /* 0x000fe200078e0207 */
[----:B------:R-:W-:Y:S01]  /*5b50*/  CS2R R150, SRZ ;  /* 0x0000000000967805 */ /* 0x000fe2000001ff00 */
[----:B------:R-:W-:Y:S01]  /*5b60*/  @P5 IMAD R2, R169, 0x10, R6 ;  /* 0x00000010a9025824 */ /* 0x000fe200078e0206 */
[----:B------:R-:W-:Y:S02]  /*5b70*/  CS2R R148, SRZ ;  /* 0x0000000000947805 */ /* 0x000fe4000001ff00 */
[----:B------:R-:W-:Y:S02]  /*5b80*/  CS2R R146, SRZ ;  /* 0x0000000000927805 */ /* 0x000fe4000001ff00 */
[----:B------:R-:W-:Y:S02]  /*5b90*/  CS2R R144, SRZ ;  /* 0x0000000000907805 */ /* 0x000fe4000001ff00 */
[----:B------:R-:W-:Y:S02]  /*5ba0*/  CS2R R154, SRZ ;  /* 0x00000000009a7805 */ /* 0x000fe4000001ff00 */
[----:B------:R-:W-:Y:S01]  /*5bb0*/  CS2R R152, SRZ ;  /* 0x0000000000987805 */ /* 0x000fe2000001ff00 */
[----:B------:R-:W-:Y:S06]  /*5bc0*/  @P1 BRA `(.L_x_97) ;  /* 0x00000000000c1947 */ /* 0x000fec0003800000 */
[----:B------:R-:W-:Y:S04]  /*5bd0*/  SHF.L.U32 R0, R165, 0x1f, RZ ;  /* 0x0000001fa5007819 */ /* 0x000fe800000006ff */
[----:B------:R-:W1:Y:S02]  /*5be0*/  SYNCS.PHASECHK.TRANS64.TRYWAIT P1, [R3+URZ+0x50], R0 ;  /* 0x00005000030075a7 */ /* 0x000e6400080211ff */
[----:B-1----:R-:W-:Y:S05]  /*5bf0*/  @!P1 BRA `(.L_x_98) ;  /* 0x0000003400409947 */ /* 0x002fea0003800000 */
.L_x_97:
[----:B------:R-:W-:Y:S05]  /*5c00*/  BSYNC B0 ;  /* 0x0000000000007941 */ /* 0x000fea0003800000 */
.L_x_96:
[----:B------:R-:W-:Y:S01]  /*5c10*/  ISETP.NE.AND P1, PT, R192, RZ, PT ;  /* 0x000000ffc000720c */ /* 0x000fe20003f25270 */
[----:B-1----:R-:W-:Y:S02]  /*5c20*/  VIADD R3, R3, 0x60 ;  /* 0x0000006003037836 */ /* 0x002fe40000000000 */
[----:B------:R-:W-:Y:S02]  /*5c30*/  IMAD.U32 R0, RZ, RZ, UR45 ;  /* 0x0000002dff007e24 */ /* 0x000fe4000f8e00ff */
[----:B------:R-:W-:Y:S03]  /*5c40*/  VIADD R166, R166, 0x1 ;  /* 0x00000001a6a67836 */ /* 0x000fe60000000000 */
[----:B------:R-:W-:Y:S05]  /*5c50*/  PRMT R0, R0, 0x654, R3 ;  /* 0x0000065400007816 */ /* 0x000fea0000000003 */
[----:B------:R1:W2:Y:S04]  /*5c60*/  @P1 LDS.128 R140, [R7] ;  /* 0x00000000078c1984 */ /* 0x0002a80000000c00 */
[----:B------:R1:W1:Y:S04]  /*5c70*/  @P1 LDS.128 R148, [R4+0x20] ;  /* 0x0000200004941984 */ /* 0x0002680000000c00 */
[----:B------:R1:W1:Y:S04]  /*5c80*/  @P1 LDS.128 R144, [R6+0x10] ;  /* 0x0000100006901984 */ /* 0x0002680000000c00 */
[----:B------:R1:W1:Y:S01]  /*5c90*/  @P1 LDS.128 R152, [R2+0x10] ;  /* 0x0000100002981984 */ /* 0x0002620000000c00 */
[C---:B------:R-:W-:Y:S01]  /*5ca0*/  ISETP.NE.AND P1, PT, R166.reuse, 0x2, PT ;  /* 0x00000002a600780c */ /* 0x040fe20003f25270 */
[----:B------:R-:W-:Y:S01]  /*5cb0*/  @!PT LDS RZ, [RZ] ;  /* 0x00000000fffff984 */ /* 0x000fe20000000800 */
[----:B------:R-:W-:Y:S01]  /*5cc0*/  @!PT LDS RZ, [RZ] ;  /* 0x00000000fffff984 */ /* 0x000fe20000000800 */
[----:B------:R-:W-:Y:S01]  /*5cd0*/  @!PT LDS RZ, [RZ] ;  /* 0x00000000fffff984 */ /* 0x000fe20000000800 */
[----:B------:R-:W-:Y:S01]  /*5ce0*/  @!PT LDS RZ, [RZ] ;  /* 0x00000000fffff984 */ /* 0x000fe20000000800 */
[----:B------:R5:W-:Y:S06]  /*5cf0*/  MEMBAR.ALL.CTA ;  /* 0x0000000000007992 */ /* 0x000bec0000008000 */
[----:B-----5:R-:W5:Y:S01]  /*5d00*/  FENCE.VIEW.ASYNC.S ;  /* 0x00000000000073c6 */ /* 0x020f620000000000 */
[----:B------:R-:W-:Y:S01]  /*5d10*/  SEL R166, R166, RZ, P1 ;  /* 0x000000ffa6a67207 */ /* 0x000fe20000800000 */
[----:B-----5:R5:W-:Y:S02]  /*5d20*/  SYNCS.ARRIVE.TRANS64.RED.A1T0 RZ, [R0+URZ], RZ ;  /* 0x000000ff00ff79a7 */ /* 0x020be400081004ff */
[----:B-----5:R-:W-:Y:S04]  /*5d30*/  SEL R0, RZ, 0x1, P1 ;  /* 0x00000001ff007807 */ /* 0x020fe80000800000 */
[----:B--2---:R-:W-:Y:S02]  /*5d40*/  LOP3.LUT R165, R165, R0, RZ, 0x3c, !PT ;  /* 0x00000000a5a57212 */ /* 0x004fe400078e3cff */
.L_x_95:
[----:B------:R-:W-:Y:S05]  /*5d50*/  BSYNC B1 ;  /* 0x0000000000017941 */ /* 0x000fea0003800000 */
.L_x_94:
[----:B------:R-:W-:Y:S04]  /*5d60*/  SHF.R.U32.HI R0, RZ, 0x15, R71 ;  /* 0x00000015ff007819 */ /* 0x000fe80000011647 */
[----:B------:R-:W-:Y:S01]  /*5d70*/  LOP3.LUT P1, RZ, R0, 0x3, R159, 0x48, !PT ;  /* 0x0000000300ff7812 */ /* 0x000fe2000782489f */
[----:B------:R-:W-:Y:S01]  /*5d80*/  @!UPT UIADD3 URZ, UPT, UPT, URZ, URZ, URZ ;  /* 0x000000fffffff290 */ /* 0x000fe2000fffe0ff */
[----:B----4-:R-:W-:Y:S11]  /*5d90*/  @P0 BRA `(.L_x_99) ;  /* 0x0000000000080947 */ /* 0x010ff60003800000 */
[----:B------:R-:W2:Y:S02]  /*5da0*/  SYNCS.PHASECHK.TRANS64.TRYWAIT P0, [R186+URZ+0xa0], R5 ;  /* 0x0000a005ba0075a7 */ /* 0x000ea400080011ff */
[----:B--2---:R-:W-:Y:S05]  /*5db0*/  @!P0 BRA `(.L_x_100) ;  /* 0x0000003000e48947 */ /* 0x004fea0003800000 */
.L_x_99:
[----:B------:R-:W-:Y:S04]  /*5dc0*/  BSSY.RECONVERGENT B6, `(.L_x_101) ;  /* 0x0000012000067945 */ /* 0x000fe80003800200 */
[----:B------:R-:W-:Y:S05]  /*5dd0*/  @!P1 BRA `(.L_x_102) ;  /* 0x0000000000409947 */ /* 0x000fea0003800000 */
[----:B------:R-:W2:Y:S01]  /*5de0*/  LDCU.64 UR8, c[0x4][0x70] ;  /* 0x01000e00ff0877ac */ /* 0x000ea20008000a00 */
[----:B------:R-:W-:Y:S01]  /*5df0*/  MOV R3, 0x0 ;  /* 0x0000000000037802 */ /* 0x000fe20000000f00 */
[----:B------:R-:W-:Y:S02]  /*5e00*/  HFMA2 R12, -RZ, RZ, 0, 5.9604644775390625e-08 ;  /* 0x00000001ff0c7431 */ /* 0x000fe400000001ff */
[----:B------:R-:W-:Y:S02]  /*5e10*/  IMAD.MOV.U32 R8, RZ, RZ, 0x192 ;  /* 0x00000192ff087424 */ /* 0x000fe400078e00ff */
[----:B------:R-:W-:Y:S01]  /*5e20*/  IMAD.MOV.U32 R13, RZ, RZ, RZ ;  /* 0x000000ffff0d7224 */ /* 0x000fe200078e00ff */
[----:B------:R-:W4:Y:S01]  /*5e30*/  LDCU.64 UR6, c[0x4][0x78] ;  /* 0x01000f00ff0677ac */ /* 0x000f220008000a00 */
[----:B-1----:R-:W1:Y:S01]  /*5e40*/  LDC.64 R2, c[0x4][R3] ;  /* 0x0100000003027b82 */ /* 0x002e620000000a00 */
[----:B------:R-:W5:Y:S01]  /*5e50*/  LDCU.64 UR4, c[0x4][0x10] ;  /* 0x01000200ff0477ac */ /* 0x000f620008000a00 */
[----:B--2---:R-:W-:Y:S01]  /*5e60*/  MOV R5, UR9 ;  /* 0x0000000900057c02 */ /* 0x004fe20008000f00 */
[----:B------:R-:W-:Y:S01]  /*5e70*/  IMAD.U32 R4, RZ, RZ, UR8 ;  /* 0x00000008ff047e24 */ /* 0x000fe2000f8e00ff */
[----:B----4-:R-:W-:Y:S01]  /*5e80*/  MOV R7, UR7 ;  /* 0x0000000700077c02 */ /* 0x010fe20008000f00 */
[----:B------:R-:W-:Y:S01]  /*5e90*/  IMAD.U32 R6, RZ, RZ, UR6 ;  /* 0x00000006ff067e24 */ /* 0x000fe2000f8e00ff */
[----:B-----5:R-:W-:Y:S01]  /*5ea0*/  MOV R11, UR5 ;  /* 0x00000005000b7c02 */ /* 0x020fe20008000f00 */
[----:B------:R-:W-:Y:S02]  /*5eb0*/  IMAD.U32 R10, RZ, RZ, UR4 ;  /* 0x00000004ff0a7e24 */ /* 0x000fe4000f8e00ff */
[----:B------:R-:W-:Y:S07]  /*5ec0*/  LEPC R20, `(.L_x_102) ;  /* 0x000000001014794e */ /* 0x000fee0000000000 */
[----:B-1-3--:R-:W-:Y:S05]  /*5ed0*/  CALL.ABS.NOINC R2 ;  /* 0x0000000002007343 */ /* 0x00afea0003c00000 */
.L_x_102:
[----:B------:R-:W-:Y:S05]  /*5ee0*/  BSYNC.RECONVERGENT B6 ;  /* 0x0000000000067941 */ /* 0x000fea0003800200 */
.L_x_101:
[-C--:B------:R-:W-:Y:S01]  /*5ef0*/  F2FP.F16.E5M2.UNPACK_B R74, R140.reuse ;  /* 0x0000008cff4a723e */ /* 0x080fe200020004ff */
[----:B------:R-:W-:Y:S05]  /*5f00*/  WARPSYNC.ALL ;  /* 0x0000000000007948 */ /* 0x000fea0003800000 */
[----:B------:R-:W-:Y:S01]  /*5f10*/  R2UR UR4, R71 ;  /* 0x00000000470472ca */ /* 0x000fe200000e0000 */
[--C-:B------:R-:W-:Y:S01]  /*5f20*/  HADD2.F32 R72, -RZ, R74.reuse.H0_H0 ;  /* 0x2000004aff487230 */ /* 0x100fe20000004100 */
[----:B------:R-:W-:Y:S01]  /*5f30*/  F2FP.F16.E5M2.UNPACK_B R76, R140.H1 ;  /* 0x0000008cff4c723e */ /* 0x000fe200030004ff */
[----:B------:R-:W-:Y:S01]  /*5f40*/  HADD2.F32 R75, -RZ, R74.H1_H1 ;  /* 0x3000004aff4b7230 */ /* 0x000fe20000004100 */
[-C--:B------:R-:W-:Y:S01]  /*5f50*/  F2FP.F16.E5M2.UNPACK_B R78, R141.reuse ;  /* 0x0000008dff4e723e */ /* 0x080fe200020004ff */
[----:B------:R-:W-:Y:S01]  /*5f60*/  BSSY.RECONVERGENT B0, `(.L_x_103) ;  /* 0x000011d000007945 */ /* 0x000fe20003800200 */
[----:B------:R-:W-:Y:S01]  /*5f70*/  F2FP.F16.E5M2.UNPACK_B R80, R141.H1 ;  /* 0x0000008dff50723e */ /* 0x000fe200030004ff */
[----:B------:R-:W-:Y:S01]  /*5f80*/  HADD2.F32 R74, -RZ, R76.H0_H0 ;  /* 0x2000004cff4a7230 */ /* 0x000fe20000004100 */
[-C--:B------:R-:W-:Y:S01]  /*5f90*/  F2FP.F16.E5M2.UNPACK_B R82, R142.reuse ;  /* 0x0000008eff52723e */ /* 0x080fe200020004ff */
[--C-:B------:R-:W-:Y:S01]  /*5fa0*/  HADD2.F32 R77, -RZ, R78.reuse.H0_H0 ;  /* 0x2000004eff4d7230 */ /* 0x100fe20000004100 */
[----:B------:R-:W-:Y:S01]  /*5fb0*/  F2FP.F16.E5M2.UNPACK_B R84, R142.H1 ;  /* 0x0000008eff54723e */ /* 0x000fe200030004ff */
[----:B------:R-:W-:Y:S01]  /*5fc0*/  HADD2.F32 R78, -RZ, R78.H1_H1 ;  /* 0x3000004eff4e7230 */ /* 0x000fe20000004100 */
[-C--:B------:R-:W-:Y:S01]  /*5fd0*/  F2FP.F16.E5M2.UNPACK_B R86, R143.reuse ;  /* 0x0000008fff56723e */ /* 0x080fe200020004ff */
[----:B-12---:R-:W3:Y:S01]  /*5fe0*/  LDTM.x64 R4, tmem[UR4] ;  /* 0x00000004000479ee */ /* 0x006ee20008340000 */
[----:B------:R-:W-:Y:S01]  /*5ff0*/  F2FP.F16.E5M2.UNPACK_B R88, R143.H1 ;  /* 0x0000008fff58723e */ /* 0x000fe200030004ff */
[----:B------:R-:W-:Y:S01]  /*6000*/  HADD2.F32 R76, -RZ, R76.H1_H1 ;  /* 0x3000004cff4c7230 */ /* 0x000fe20000004100 */
[-C--:B------:R-:W-:Y:S01]  /*6010*/  F2FP.F16.E5M2.UNPACK_B R90, R144.reuse ;  /* 0x00000090ff5a723e */ /* 0x080fe200020004ff */
[----:B------:R-:W-:Y:S01]  /*6020*/  HADD2.F32 R79, -RZ, R80.H0_H0 ;  /* 0x20000050ff4f7230 */ /* 0x000fe20000004100 */
[----:B------:R-:W-:Y:S01]  /*6030*/  F2FP.F16.E5M2.UNPACK_B R92, R144.H1 ;  /* 0x00000090ff5c723e */ /* 0x000fe200030004ff */
[--C-:B------:R-:W-:Y:S01]  /*6040*/  HADD2.F32 R81, -RZ, R82.reuse.H0_H0 ;  /* 0x20000052ff517230 */ /* 0x100fe20000004100 */
[----:B------:R-:W-:Y:S01]  /*6050*/  ISETP.NE.AND P6, PT, R172, RZ, PT ;  /* 0x000000ffac00720c */ /* 0x000fe20003fc5270 */
[----:B------:R-:W-:Y:S01]  /*6060*/  HADD2.F32 R82, -RZ, R82.H1_H1 ;  /* 0x30000052ff527230 */ /* 0x000fe20000004100 */
[----:B------:R-:W-:Y:S01]  /*6070*/  SHF.L.U32 R194, R164, 0x4, RZ ;  /* 0x00000004a4c27819 */ /* 0x000fe200000006ff */
[--C-:B------:R-:W-:Y:S01]  /*6080*/  HADD2.F32 R85, -RZ, R86.reuse.H0_H0 ;  /* 0x20000056ff557230 */ /* 0x100fe20000004100 */
[----:B------:R-:W-:Y:S01]  /*6090*/  SHF.L.U32 R202, R163, 0x4, RZ ;  /* 0x00000004a3ca7819 */ /* 0x000fe200000006ff */
[----:B------:R-:W-:Y:S01]  /*60a0*/  HADD2.F32 R86, -RZ, R86.H1_H1 ;  /* 0x30000056ff567230 */ /* 0x000fe20000004100 */
[C---:B------:R-:W-:Y:S01]  /*60b0*/  IADD3 R179, PT, PT, R171.reuse, R194, RZ ;  /* 0x000000c2abb37210 */ /* 0x040fe20007ffe0ff */
[--C-:B------:R-:W-:Y:S01]  /*60c0*/  HADD2.F32 R89, -RZ, R90.reuse.H0_H0 ;  /* 0x2000005aff597230 */ /* 0x100fe20000004100 */
[----:B------:R-:W-:Y:S01]  /*60d0*/  IADD3 R185, PT, PT, R171, R202, RZ ;  /* 0x000000caabb97210 */ /* 0x000fe20007ffe0ff */
[----:B------:R-:W-:Y:S01]  /*60e0*/  HADD2.F32 R90, -RZ, R90.H1_H1 ;  /* 0x3000005aff5a7230 */ /* 0x000fe20000004100 */
[----:B------:R-:W-:Y:S01]  /*60f0*/  SHF.L.U32 R200, R169, 0x4, RZ ;  /* 0x00000004a9c87819 */ /* 0x000fe200000006ff */
[----:B------:R-:W-:Y:S01]  /*6100*/  HADD2.F32 R80, -RZ, R80.H1_H1 ;  /* 0x30000050ff507230 */ /* 0x000fe20000004100 */
[----:B------:R-:W-:Y:S01]  /*6110*/  F2FP.F16.E5M2.UNPACK_B R94, R145 ;  /* 0x00000091ff5e723e */ /* 0x000fe200020004ff */
[--C-:B------:R-:W-:Y:S01]  /*6120*/  HADD2.F32 R83, -RZ, R84.reuse.H0_H0 ;  /* 0x20000054ff537230 */ /* 0x100fe20000004100 */
[----:B------:R-:W-:Y:S01]  /*6130*/  IADD3 R184, PT, PT, R200, R179, RZ ;  /* 0x000000b3c8b87210 */ /* 0x000fe20007ffe0ff */
[----:B------:R-:W-:Y:S01]  /*6140*/  HADD2.F32 R84, -RZ, R84.H1_H1 ;  /* 0x30000054ff547230 */ /* 0x000fe20000004100 */
[----:B------:R-:W-:Y:S01]  /*6150*/  F2FP.F16.E5M2.UNPACK_B R98, R146 ;  /* 0x00000092ff62723e */ /* 0x000fe200020004ff */
[C---:B---3--:R-:W-:Y:S01]  /*6160*/  FMUL R0, R70.reuse, R4 ;  /* 0x0000000446007220 */ /* 0x048fe20000400000 */
[C---:B------:R-:W-:Y:S01]  /*6170*/  FMUL R2, R70.reuse, R5 ;  /* 0x0000000546027220 */ /* 0x040fe20000400000 */
[C---:B------:R-:W-:Y:S01]  /*6180*/  FMUL R4, R70.reuse, R8 ;  /* 0x0000000846047220 */ /* 0x040fe20000400000 */
[C---:B------:R-:W-:Y:S01]  /*6190*/  FMUL R5, R70.reuse, R9 ;  /* 0x0000000946057220 */ /* 0x040fe20000400000 */
[C---:B------:R-:W-:Y:S01]  /*61a0*/  FFMA R0, R73.reuse, R72, R0 ;  /* 0x0000004849007223 */ /* 0x040fe20000000000 */
[C---:B------:R-:W-:Y:S01]  /*61b0*/  FFMA R2, R73.reuse, R75, R2 ;  /* 0x0000004b49027223 */ /* 0x040fe20000000002 */
[C---:B------:R-:W-:Y:S01]  /*61c0*/  FMUL R8, R70.reuse, R12 ;  /* 0x0000000c46087220 */ /* 0x040fe20000400000 */
[C---:B------:R-:W-:Y:S01]  /*61d0*/  FMUL R9, R70.reuse, R13 ;  /* 0x0000000d46097220 */ /* 0x040fe20000400000 */
[C---:B------:R-:W-:Y:S01]  /*61e0*/  FMUL R12, R70.reuse, R16 ;  /* 0x00000010460c7220 */ /* 0x040fe20000400000 */
[C---:B------:R-:W-:Y:S01]  /*61f0*/  FMUL R13, R70.reuse, R17 ;  /* 0x00000011460d7220 */ /* 0x040fe20000400000 */
[C---:B------:R-:W-:Y:S01]  /*6200*/  FMUL R16, R70.reuse, R20 ;  /* 0x0000001446107220 */ /* 0x040fe20000400000 */
[C---:B------:R-:W-:Y:S01]  /*6210*/  FMUL R17, R70.reuse, R21 ;  /* 0x0000001546117220 */ /* 0x040fe20000400000 */
[--C-:B------:R-:W-:Y:S02]  /*6220*/  HADD2.F32 R93, -RZ, R94.reuse.H0_H0 ;  /* 0x2000005eff5d7230 */ /* 0x100fe40000004100 */
[C---:B------:R-:W-:Y:S01]  /*6230*/  FMUL R20, R70.reuse, R24 ;  /* 0x0000001846147220 */ /* 0x040fe20000400000 */
[----:B------:R-:W-:Y:S02]  /*6240*/  HADD2.F32 R94, -RZ, R94.H1_H1 ;  /* 0x3000005eff5e7230 */ /* 0x000fe40000004100 */
[C---:B------:R-:W-:Y:S01]  /*6250*/  FMUL R21, R70.reuse, R25 ;  /* 0x0000001946157220 */ /* 0x040fe20000400000 */
[--C-:B------:R-:W-:Y:S02]  /*6260*/  HADD2.F32 R97, -RZ, R98.reuse.H0_H0 ;  /* 0x20000062ff617230 */ /* 0x100fe40000004100 */
[C---:B------:R-:W-:Y:S01]  /*6270*/  FMUL R24, R70.reuse, R28 ;  /* 0x0000001c46187220 */ /* 0x040fe20000400000 */
[----:B------:R-:W-:Y:S02]  /*6280*/  HADD2.F32 R98, -RZ, R98.H1_H1 ;  /* 0x30000062ff627230 */ /* 0x000fe40000004100 */
[C---:B------:R-:W-:Y:S01]  /*6290*/  FMUL R25, R70.reuse, R29 ;  /* 0x0000001d46197220 */ /* 0x040fe20000400000 */
[C---:B------:R-:W-:Y:S01]  /*62a0*/  FMUL R28, R70.reuse, R32 ;  /* 0x00000020461c7220 */ /* 0x040fe20000400000 */
[C---:B------:R-:W-:Y:S01]  /*62b0*/  FMUL R29, R70.reuse, R33 ;  /* 0x00000021461d7220 */ /* 0x040fe20000400000 */
[C---:B------:R-:W-:Y:S01]  /*62c0*/  FMUL R32, R70.reuse, R36 ;  /* 0x0000002446207220 */ /* 0x040fe20000400000 */
[----:B------:R-:W-:Y:S01]  /*62d0*/  F2FP.F16.E5M2.UNPACK_B R96, R145.H1 ;  /* 0x00000091ff60723e */ /* 0x000fe200030004ff */
[C---:B------:R-:W-:Y:S01]  /*62e0*/  FMUL R33, R70.reuse, R37 ;  /* 0x0000002546217220 */ /* 0x040fe20000400000 */
[C---:B------:R-:W-:Y:S01]  /*62f0*/  FMUL R36, R70.reuse, R40 ;  /* 0x0000002846247220 */ /* 0x040fe20000400000 */
[----:B------:R-:W-:Y:S01]  /*6300*/  F2FP.F16.E5M2.UNPACK_B R100, R146.H1 ;  /* 0x00000092ff64723e */ /* 0x000fe200030004ff */
[C---:B------:R-:W-:Y:S01]  /*6310*/  FMUL R37, R70.reuse, R41 ;  /* 0x0000002946257220 */ /* 0x040fe20000400000 */
[C---:B------:R-:W-:Y:S01]  /*6320*/  FMUL R40, R70.reuse, R44 ;  /* 0x0000002c46287220 */ /* 0x040fe20000400000 */
[----:B------:R-:W-:Y:S01]  /*6330*/  F2FP.F16.E5M2.UNPACK_B R102, R147 ;  /* 0x00000093ff66723e */ /* 0x000fe200020004ff */
[C---:B------:R-:W-:Y:S01]  /*6340*/  FMUL R41, R70.reuse, R45 ;  /* 0x0000002d46297220 */ /* 0x040fe20000400000 */
[C---:B------:R-:W-:Y:S01]  /*6350*/  FMUL R44, R70.reuse, R48 ;  /* 0x00000030462c7220 */ /* 0x040fe20000400000 */
[----:B------:R-:W-:Y:S01]  /*6360*/  F2FP.F16.E5M2.UNPACK_B R104, R147.H1 ;  /* 0x00000093ff68723e */ /* 0x000fe200030004ff */
[C---:B------:R-:W-:Y:S01]  /*6370*/  FMUL R45, R70.reuse, R49 ;  /* 0x00000031462d7220 */ /* 0x040fe20000400000 */
[--C-:B------:R-:W-:Y:S02]  /*6380*/  HADD2.F32 R101, -RZ, R102.reuse.H0_H0 ;  /* 0x20000066ff657230 */ /* 0x100fe40000004100 */
[C---:B------:R-:W-:Y:S01]  /*6390*/  FMUL R48, R70.reuse, R52 ;  /* 0x0000003446307220 */ /* 0x040fe20000400000 */
[----:B------:R-:W-:Y:S01]  /*63a0*/  F2FP.F16.E5M2.UNPACK_B R106, R148 ;  /* 0x00000094ff6a723e */ /* 0x000fe200020004ff */
[----:B------:R-:W-:Y:S02]  /*63b0*/  HADD2.F32 R102, -RZ, R102.H1_H1 ;  /* 0x30000066ff667230 */ /* 0x000fe40000004100 */
[C---:B------:R-:W-:Y:S01]  /*63c0*/  FMUL R49, R70.reuse, R53 ;  /* 0x0000003546317220 */ /* 0x040fe20000400000 */
[C---:B------:R-:W-:Y:S01]  /*63d0*/  FMUL R52, R70.reuse, R56 ;  /* 0x0000003846347220 */ /* 0x040fe20000400000 */
[----:B------:R-:W-:Y:S01]  /*63e0*/  F2FP.F16.E5M2.UNPACK_B R108, R148.H1 ;  /* 0x00000094ff6c723e */ /* 0x000fe200030004ff */
[--C-:B------:R-:W-:Y:S02]  /*63f0*/  HADD2.F32 R105, -RZ, R106.reuse.H0_H0 ;  /* 0x2000006aff697230 */ /* 0x100fe40000004100 */
[C---:B------:R-:W-:Y:S01]  /*6400*/  FMUL R53, R70.reuse, R57 ;  /* 0x0000003946357220 */ /* 0x040fe20000400000 */
[----:B------:R-:W-:Y:S02]  /*6410*/  HADD2.F32 R106, -RZ, R106.H1_H1 ;  /* 0x3000006aff6a7230 */ /* 0x000fe40000004100 */
        /* <DEDUP_REMOVED lines=11> */
[C---:B------:R-:W-:Y:S01]  /*64d0*/  FFMA R3, R73.reuse, R74, R3 ;  /* 0x0000004a49037223 */ /* 0x040fe20000000003 */
[----:B------:R-:W-:Y:S01]  /*64e0*/  F2FP.F16.E5M2.UNPACK_B R116, R150.H1 ;  /* 0x00000096ff74723e */ /* 0x000fe200030004ff */
[--C-:B------:R-:W-:Y:S02]  /*64f0*/  HADD2.F32 R113, -RZ, R114.reuse.H0_H0 ;  /* 0x20000072ff717230 */ /* 0x100fe40000004100 */
[C---:B------:R-:W-:Y:S01]  /*6500*/  FFMA R7, R73.reuse, R76, R7 ;  /* 0x0000004c49077223 */ /* 0x040fe20000000007 */
[C---:B------:R-:W-:Y:S01]  /*6510*/  FFMA R4, R73.reuse, R77, R4 ;  /* 0x0000004d49047223 */ /* 0x040fe20000000004 */
[----:B------:R-:W-:Y:S01]  /*6520*/  F2FP.F16.E5M2.UNPACK_B R118, R151 ;  /* 0x00000097ff76723e */ /* 0x000fe200020004ff */
[----:B------:R-:W-:Y:S01]  /*6530*/  FFMA R5, R73, R78, R5 ;  /* 0x0000004e49057223 */ /* 0x000fe20000000005 */
[----:B------:R-:W-:Y:S01]  /*6540*/  HADD2.F32 R114, -RZ, R114.H1_H1 ;  /* 0x30000072ff727230 */ /* 0x000fe20000004100 */
[----:B------:R-:W-:Y:S01]  /*6550*/  F2FP.SATFINITE.E5M2.F32.PACK_AB_MERGE_C R173, R7, R3, RZ ;  /* 0x0000000307ad723e */ /* 0x000fe200048060ff */
[C---:B------:R-:W-:Y:S01]  /*6560*/  FMUL R6, R70.reuse, R10 ;  /* 0x0000000a46067220 */ /* 0x040fe20000400000 */
[--C-:B------:R-:W-:Y:S02]  /*6570*/  HADD2.F32 R117, -RZ, R118.reuse.H0_H0 ;  /* 0x20000076ff757230 */ /* 0x100fe40000004100 */
[----:B------:R-:W-:Y:S01]  /*6580*/  FMUL R11, R70, R11 ;  /* 0x0000000b460b7220 */ /* 0x000fe20000400000 */
[----:B------:R-:W-:Y:S01]  /*6590*/  F2FP.SATFINITE.E5M2.F32.PACK_AB_MERGE_C R172, R2, R0, R173 ;  /* 0x0000000002ac723e */ /* 0x000fe200048060ad */
[C---:B------:R-:W-:Y:S01]  /*65a0*/  FFMA R6, R73.reuse, R79, R6 ;  /* 0x0000004f49067223 */ /* 0x040fe20000000006 */
[----:B------:R-:W-:Y:S02]  /*65b0*/  HADD2.F32 R118, -RZ, R118.H1_H1 ;  /* 0x30000076ff767230 */ /* 0x000fe40000004100 */
[C---:B------:R-:W-:Y:S01]  /*65c0*/  FFMA R11, R73.reuse, R80, R11 ;  /* 0x00000050490b7223 */ /* 0x040fe2000000000b */
[C---:B------:R-:W-:Y:S01]  /*65d0*/  FFMA R8, R73.reuse, R81, R8 ;  /* 0x0000005149087223 */ /* 0x040fe20000000008 */
[----:B------:R-:W-:Y:S01]  /*65e0*/  F2FP.F16.E5M2.UNPACK_B R120, R151.H1 ;  /* 0x00000097ff78723e */ /* 0x000fe200030004ff */
[----:B------:R-:W-:Y:S01]  /*65f0*/  FFMA R9, R73, R82, R9 ;  /* 0x0000005249097223 */ /* 0x000fe20000000009 */
[C---:B------:R-:W-:Y:S01]  /*6600*/  FMUL R10, R70.reuse, R14 ;  /* 0x0000000e460a7220 */ /* 0x040fe20000400000 */
[----:B------:R-:W-:Y:S01]  /*6610*/  F2FP.F16.E5M2.UNPACK_B R122, R152 ;  /* 0x00000098ff7a723e */ /* 0x000fe200020004ff */
[C---:B------:R-:W-:Y:S01]  /*6620*/  FMUL R15, R70.reuse, R15 ;  /* 0x0000000f460f7220 */ /* 0x040fe20000400000 */
[----:B------:R-:W-:Y:S01]  /*6630*/  HADD2.F32 R87, -RZ, R88.H0_H0 ;  /* 0x20000058ff577230 */ /* 0x000fe20000004100 */
[----:B------:R-:W-:Y:S01]  /*6640*/  F2FP.SATFINITE.E5M2.F32.PACK_AB_MERGE_C R174, R11, R6, RZ ;  /* 0x000000060bae723e */ /* 0x000fe200048060ff */
[C---:B------:R-:W-:Y:S01]  /*6650*/  FFMA R10, R73.reuse, R83, R10 ;  /* 0x00000053490a7223 */ /* 0x040fe2000000000a */
[C---:B------:R-:W-:Y:S01]  /*6660*/  FFMA R15, R73.reuse, R84, R15 ;  /* 0x00000054490f7223 */ /* 0x040fe2000000000f */
[C---:B------:R-:W-:Y:S01]  /*6670*/  FFMA R12, R73.reuse, R85, R12 ;  /* 0x00000055490c7223 */ /* 0x040fe2000000000c */
[----:B------:R-:W-:Y:S01]  /*6680*/  F2FP.F16.E5M2.UNPACK_B R124, R152.H1 ;  /* 0x00000098ff7c723e */ /* 0x000fe200030004ff */
[----:B------:R-:W-:Y:S01]  /*6690*/  FFMA R13, R73, R86, R13 ;  /* 0x00000056490d7223 */ /* 0x000fe2000000000d */
[----:B------:R-:W-:Y:S01]  /*66a0*/  F2FP.SATFINITE.E5M2.F32.PACK_AB_MERGE_C R173, R5, R4, R174 ;  /* 0x0000000405ad723e */ /* 0x000fe200048060ae */
[--C-:B------:R-:W-:Y:S01]  /*66b0*/  HADD2.F32 R121, -RZ, R122.reuse.H0_H0 ;  /* 0x2000007aff797230 */ /* 0x100fe20000004100 */
[----:B------:R-:W-:Y:S01]  /*66c0*/  F2FP.SATFINITE.E5M2.F32.PACK_AB_MERGE_C R174, R15, R10, RZ ;  /* 0x0000000a0fae723e */ /* 0x000fe200048060ff */
[----:B------:R-:W-:Y:S02]  /*66d0*/  HADD2.F32 R122, -RZ, R122.H1_H1 ;  /* 0x3000007aff7a7230 */ /* 0x000fe40000004100 */
[C---:B------:R-:W-:Y:S01]  /*66e0*/  FMUL R14, R70.reuse, R18 ;  /* 0x00000012460e7220 */ /* 0x040fe20000400000 */
[----:B------:R-:W-:Y:S01]  /*66f0*/  HADD2.F32 R88, -RZ, R88.H1_H1 ;  /* 0x30000058ff587230 */ /* 0x000fe20000004100 */
[----:B------:R-:W-:Y:S01]  /*6700*/  F2FP.SATFINITE.E5M2.F32.PACK_AB_MERGE_C R174, R9, R8, R174 ;  /* 0x0000000809ae723e */ /* 0x000fe200048060ae */
[C---:B------:R-:W-:Y:S01]  /*6710*/  FMUL R19, R70.reuse, R19 ;  /* 0x0000001346137220 */ /* 0x040fe20000400000 */
[--C-:B------:R-:W-:Y:S02]  /*6720*/  HADD2.F32 R91, -RZ, R92.reuse.H0_H0 ;  /* 0x2000005cff5b7230 */ /* 0x100fe40000004100 */
[C---:B------:R-:W-:Y:S01]  /*6730*/  FFMA R14, R73.reuse, R87, R14 ;  /* 0x00000057490e7223 */ /* 0x040fe2000000000e */
[----:B------:R-:W-:Y:S02]  /*6740*/  HADD2.F32 R92, -RZ, R92.H1_H1 ;  /* 0x3000005cff5c7230 */ /* 0x000fe40000004100 */
[C---:B------:R-:W-:Y:S01]  /*6750*/  FFMA R19, R73.reuse, R88, R19 ;  /* 0x0000005849137223 */ /* 0x040fe20000000013 */
[C---:B------:R-:W-:Y:S01]  /*6760*/  FFMA R16, R73.reuse, R89, R16 ;  /* 0x0000005949107223 */ /* 0x040fe20000000010 */
        /* <DEDUP_REMOVED lines=17> */
[----:B------:R1:W-:Y:S01]  /*6880*/  STS.128 [R137+UR44+0x4200], R172 ;  /* 0x004200ac89007988 */ /* 0x0003e20008000c2c */
[----:B------:R-:W-:Y:S01]  /*6890*/  F2FP.SATFINITE.E5M2.F32.PACK_AB_MERGE_C R180, R17, R16, R180 ;  /* 0x0000001011b4723e */ /* 0x000fe200048060b4 */
[C---:B------:R-:W-:Y:S01]  /*68a0*/  FFMA R22, R73.reuse, R95, R22 ;  /* 0x0000005f49167223 */ /* 0x040fe20000000016 */
[C---:B------:R-:W-:Y:S01]  /*68b0*/  FMUL R27, R70.reuse, R27 ;  /* 0x0000001b461b7220 */ /* 0x040fe20000400000 */
[--C-:B------:R-:W-:Y:S02]  /*68c0*/  HADD2.F32 R99, -RZ, R100.reuse.H0_H0 ;  /* 0x20000064ff637230 */ /* 0x100fe40000004100 */
[C---:B------:R-:W-:Y:S01]  /*68d0*/  FMUL R26, R70.reuse, R30 ;  /* 0x0000001e461a7220 */ /* 0x040fe20000400000 */
[----:B------:R-:W-:Y:S02]  /*68e0*/  HADD2.F32 R100, -RZ, R100.H1_H1 ;  /* 0x30000064ff647230 */ /* 0x000fe40000004100 */
[C---:B------:R-:W-:Y:S01]  /*68f0*/  FFMA R27, R73.reuse, R96, R27 ;  /* 0x00000060491b7223 */ /* 0x040fe2000000001b */
[C---:B------:R-:W-:Y:S01]  /*6900*/  FFMA R24, R73.reuse, R97, R24 ;  /* 0x0000006149187223 */ /* 0x040fe20000000018 */
[C---:B------:R-:W-:Y:S01]  /*6910*/  FFMA R25, R73.reuse, R98, R25 ;  /* 0x0000006249197223 */ /* 0x040fe20000000019 */
[----:B------:R-:W-:Y:S01]  /*6920*/  F2FP.F16.E5M2.UNPACK_B R130, R154 ;  /* 0x0000009aff82723e */ /* 0x000fe200020004ff */
[----:B------:R-:W-:Y:S01]  /*6930*/  FFMA R26, R73, R99, R26 ;  /* 0x00000063491a7223 */ /* 0x000fe2000000001a */
[----:B------:R-:W-:Y:S01]  /*6940*/  F2FP.SATFINITE.E5M2.F32.PACK_AB_MERGE_C R181, R27, R22, RZ ;  /* 0x000000161bb5723e */ /* 0x000fe200048060ff */
[C---:B------:R-:W-:Y:S01]  /*6950*/  FMUL R31, R70.reuse, R31 ;  /* 0x0000001f461f7220 */ /* 0x040fe20000400000 */
[--C-:B------:R-:W-:Y:S02]  /*6960*/  HADD2.F32 R103, -RZ, R104.reuse.H0_H0 ;  /* 0x20000068ff677230 */ /* 0x100fe40000004100 */
[C---:B------:R-:W-:Y:S01]  /*6970*/  FMUL R30, R70.reuse, R34 ;  /* 0x00000022461e7220 */ /* 0x040fe20000400000 */
[----:B------:R-:W-:Y:S01]  /*6980*/  HADD2.F32 R104, -RZ, R104.H1_H1 ;  /* 0x30000068ff687230 */ /* 0x000fe20000004100 */
[----:B------:R-:W-:Y:S01]  /*6990*/  F2FP.SATFINITE.E5M2.F32.PACK_AB_MERGE_C R181, R21, R20, R181 ;  /* 0x0000001415b5723e */ /* 0x000fe200048060b5 */
[C---:B------:R-:W-:Y:S01]  /*69a0*/  FFMA R31, R73.reuse, R100, R31 ;  /* 0x00000064491f7223 */ /* 0x040fe2000000001f */
[C---:B------:R-:W-:Y:S01]  /*69b0*/  FFMA R28, R73.reuse, R101, R28 ;  /* 0x00000065491c7223 */ /* 0x040fe2000000001c */
[C---:B------:R-:W-:Y:S01]  /*69c0*/  FFMA R29, R73.reuse, R102, R29 ;  /* 0x00000066491d7223 */ /* 0x040fe2000000001d */
[----:B------:R-:W-:Y:S01]  /*69d0*/  F2FP.F16.E5M2.UNPACK_B R132, R154.H1 ;  /* 0x0000009aff84723e */ /* 0x000fe200030004ff */
[----:B------:R-:W-:Y:S01]  /*69e0*/  FFMA R30, R73, R103, R30 ;  /* 0x00000067491e7223 */ /* 0x000fe2000000001e */
[----:B------:R-:W-:Y:S01]  /*69f0*/  F2FP.SATFINITE.E5M2.F32.PACK_AB_MERGE_C R182, R31, R26, RZ ;  /* 0x0000001a1fb6723e */ /* 0x000fe200048060ff */
[----:B------:R-:W-:Y:S02]  /*6a00*/  HADD2.F32 R129, -RZ, R130.H0_H0 ;  /* 0x20000082ff817230 */ /* 0x000fe40000004100 */
[C---:B------:R-:W-:Y:S01]  /*6a10*/  FMUL R35, R70.reuse, R35 ;  /* 0x0000002346237220 */ /* 0x040fe20000400000 */
[----:B------:R-:W-:Y:S01]  /*6a20*/  HADD2.F32 R107, -RZ, R108.H0_H0 ;  /* 0x2000006cff6b7230 */ /* 0x000fe20000004100 */
[----:B------:R-:W-:Y:S01]  /*6a30*/  F2FP.SATFINITE.E5M2.F32.PACK_AB_MERGE_C R182, R25, R24, R182 ;  /* 0x0000001819b6723e */ /* 0x000fe200048060b6 */
[----:B------:R-:W-:Y:S02]  /*6a40*/  HADD2.F32 R130, -RZ, R130.H1_H1 ;  /* 0x30000082ff827230 */ /* 0x000fe40000004100 */
[C---:B------:R-:W-:Y:S01]  /*6a50*/  FFMA R35, R73.reuse, R104, R35 ;  /* 0x0000006849237223 */ /* 0x040fe20000000023 */
[C---:B------:R-:W-:Y:S01]  /*6a60*/  FFMA R32, R73.reuse, R105, R32 ;  /* 0x0000006949207223 */ /* 0x040fe20000000020 */
[----:B------:R-:W-:Y:S01]  /*6a70*/  FFMA R33, R73, R106, R33 ;  /* 0x0000006a49217223 */ /* 0x000fe20000000021 */
[----:B------:R-:W-:Y:S02]  /*6a80*/  HADD2.F32 R108, -RZ, R108.H1_H1 ;  /* 0x3000006cff6c7230 */ /* 0x000fe40000004100 */
        /* <DEDUP_REMOVED lines=16> */
[----:B------:R1:W-:Y:S01]  /*6b90*/  STS.128 [R179+0x4010], R180 ;  /* 0x004010b4b3007388 */ /* 0x0003e20000000c00 */
[----:B------:R-:W-:Y:S01]  /*6ba0*/  F2FP.SATFINITE.E5M2.F32.PACK_AB_MERGE_C R188, R33, R32, R188 ;  /* 0x0000002021bc723e */ /* 0x000fe200048060bc */
[C---:B------:R-:W-:Y:S01]  /*6bb0*/  FFMA R38, R73.reuse, R111, R38 ;  /* 0x0000006f49267223 */ /* 0x040fe20000000026 */
[C---:B------:R-:W-:Y:S01]  /*6bc0*/  FMUL R43, R70.reuse, R43 ;  /* 0x0000002b462b7220 */ /* 0x040fe20000400000 */
[--C-:B------:R-:W-:Y:S02]  /*6bd0*/  HADD2.F32 R115, -RZ, R116.reuse.H0_H0 ;  /* 0x20000074ff737230 */ /* 0x100fe40000004100 */
[----:B------:R-:W-:Y:S01]  /*6be0*/  FMUL R42, R70, R46 ;  /* 0x0000002e462a7220 */ /* 0x000fe20000400000 */
[----:B------:R-:W-:Y:S02]  /*6bf0*/  HADD2.F32 R116, -RZ, R116.H1_H1 ;  /* 0x30000074ff747230 */ /* 0x000fe40000004100 */
[C---:B------:R-:W-:Y:S01]  /*6c00*/  FFMA R43, R73.reuse, R112, R43 ;  /* 0x00000070492b7223 */ /* 0x040fe2000000002b */
[C---:B------:R-:W-:Y:S01]  /*6c10*/  FFMA R40, R73.reuse, R113, R40 ;  /* 0x0000007149287223 */ /* 0x040fe20000000028 */
[C---:B------:R-:W-:Y:S01]  /*6c20*/  FFMA R41, R73.reuse, R114, R41 ;  /* 0x0000007249297223 */ /* 0x040fe20000000029 */
[----:B------:R-:W-:Y:S01]  /*6c30*/  ISETP.NE.AND P0, PT, R178, RZ, PT ;  /* 0x000000ffb200720c */ /* 0x000fe20003f05270 */
        /* <DEDUP_REMOVED lines=10> */
[C---:B------:R-:W-:Y:S01]  /*6ce0*/  FMUL R51, R70.reuse, R51 ;  /* 0x0000003346337220 */ /* 0x040fe20000400000 */
[--C-:B------:R-:W-:Y:S02]  /*6cf0*/  HADD2.F32 R123, -RZ, R124.reuse.H0_H0 ;  /* 0x2000007cff7b7230 */ /* 0x100fe40000004100 */
[C---:B------:R-:W-:Y:S01]  /*6d00*/  FFMA R46, R73.reuse, R119, R46 ;  /* 0x00000077492e7223 */ /* 0x040fe2000000002e */
[----:B------:R-:W-:Y:S02]  /*6d10*/  HADD2.F32 R124, -RZ, R124.H1_H1 ;  /* 0x3000007cff7c7230 */ /* 0x000fe40000004100 */
[C---:B------:R-:W-:Y:S01]  /*6d20*/  FMUL R50, R70.reuse, R54 ;  /* 0x0000003646327220 */ /* 0x040fe20000400000 */
[C---:B------:R-:W-:Y:S01]  /*6d30*/  FFMA R51, R73.reuse, R120, R51 ;  /* 0x0000007849337223 */ /* 0x040fe20000000033 */
[C---:B------:R-:W-:Y:S01]  /*6d40*/  FMUL R55, R70.reuse, R55 ;  /* 0x0000003746377220 */ /* 0x040fe20000400000 */
[C---:B------:R-:W-:Y:S01]  /*6d50*/  FFMA R48, R73.reuse, R121, R48 ;  /* 0x0000007949307223 */ /* 0x040fe20000000030 */
[C---:B------:R-:W-:Y:S01]  /*6d60*/  FFMA R49, R73.reuse, R122, R49 ;  /* 0x0000007a49317223 */ /* 0x040fe20000000031 */
        /* <DEDUP_REMOVED lines=20> */
[----:B------:R-:W-:Y:S01]  /*6eb0*/  FFMA R63, R73, R132, R63 ;  /* 0x00000084493f7223 */ /* 0x000fe2000000003f */
[----:B------:R-:W-:Y:S01]  /*6ec0*/  FMUL R67, R70, R67 ;  /* 0x0000004346437220 */ /* 0x000fe20000400000 */
[----:B------:R-:W-:Y:S01]  /*6ed0*/  F2FP.SATFINITE.E5M2.F32.PACK_AB_MERGE_C R190, R47, R42, RZ ;  /* 0x0000002a2fbe723e */ /* 0x000fe200048060ff */
[----:B------:R-:W-:Y:S01]  /*6ee0*/  FFMA R60, R73, R133, R60 ;  /* 0x00000085493c7223 */ /* 0x000fe2000000003c */
[----:B------:R-:W-:Y:S01]  /*6ef0*/  F2FP.SATFINITE.E5M2.F32.PACK_AB_MERGE_C R191, R51, R46, RZ ;  /* 0x0000002e33bf723e */ /* 0x000fe200048060ff */
[C---:B------:R-:W-:Y:S01]  /*6f00*/  FFMA R61, R73.reuse, R134, R61 ;  /* 0x00000086493d7223 */ /* 0x040fe2000000003d */
[C---:B------:R-:W-:Y:S01]  /*6f10*/  FFMA R62, R73.reuse, R135, R62 ;  /* 0x00000087493e7223 */ /* 0x040fe2000000003e */
[----:B------:R-:W-:Y:S01]  /*6f20*/  FFMA R67, R73, R136, R67 ;  /* 0x0000008849437223 */ /* 0x000fe20000000043 */
[----:B------:R-:W-:Y:S02]  /*6f30*/  F2FP.SATFINITE.E5M2.F32.PACK_AB_MERGE_C R190, R41, R40, R190 ;  /* 0x0000002829be723e */ /* 0x000fe400048060be */
[----:B------:R-:W-:Y:S02]  /*6f40*/  F2FP.SATFINITE.E5M2.F32.PACK_AB_MERGE_C R191, R45, R44, R191 ;  /* 0x0000002c2dbf723e */ /* 0x000fe400048060bf */
[----:B------:R-:W-:Y:S02]  /*6f50*/  F2FP.SATFINITE.E5M2.F32.PACK_AB_MERGE_C R196, R55, R50, RZ ;  /* 0x0000003237c4723e */ /* 0x000fe400048060ff */
[----:B------:R-:W-:Y:S01]  /*6f60*/  F2FP.SATFINITE.E5M2.F32.PACK_AB_MERGE_C R197, R59, R54, RZ ;  /* 0x000000363bc5723e */ /* 0x000fe200048060ff */
[----:B------:R1:W-:Y:S01]  /*6f70*/  STS.128 [R185+0x4020], R188 ;  /* 0x004020bcb9007388 */ /* 0x0003e20000000c00 */
[----:B------:R-:W-:Y:S02]  /*6f80*/  F2FP.SATFINITE.E5M2.F32.PACK_AB_MERGE_C R198, R63, R58, RZ ;  /* 0x0000003a3fc6723e */ /* 0x000fe400048060ff */
[----:B------:R-:W-:Y:S02]  /*6f90*/  F2FP.SATFINITE.E5M2.F32.PACK_AB_MERGE_C R199, R67, R62, RZ ;  /* 0x0000003e43c7723e */ /* 0x000fe400048060ff */
[----:B------:R-:W-:Y:S02]  /*6fa0*/  F2FP.SATFINITE.E5M2.F32.PACK_AB_MERGE_C R196, R49, R48, R196 ;  /* 0x0000003031c4723e */ /* 0x000fe400048060c4 */
[----:B------:R-:W-:Y:S02]  /*6fb0*/  F2FP.SATFINITE.E5M2.F32.PACK_AB_MERGE_C R197, R53, R52, R197 ;  /* 0x0000003435c5723e */ /* 0x000fe400048060c5 */
[----:B------:R-:W-:Y:S02]  /*6fc0*/  F2FP.SATFINITE.E5M2.F32.PACK_AB_MERGE_C R198, R57, R56, R198 ;  /* 0x0000003839c6723e */ /* 0x000fe400048060c6 */
[----:B------:R-:W-:Y:S02]  /*6fd0*/  F2FP.SATFINITE.E5M2.F32.PACK_AB_MERGE_C R199, R61, R60, R199 ;  /* 0x0000003c3dc7723e */ /* 0x000fe400048060c7 */
[----:B------:R-:W-:Y:S02]  /*6fe0*/  LEA R193, R166, UR44, 0x3 ;  /* 0x0000002ca6c17c11 */ /* 0x000fe4000f8e18ff */
[----:B------:R-:W-:Y:S01]  /*6ff0*/  @P6 SHF.L.U32 R204, R165, 0x1f, RZ ;  /* 0x0000001fa5cc6819 */ /* 0x000fe200000006ff */
[----:B------:R1:W-:Y:S01]  /*7000*/  STS.128 [R184+0x4010], R196 ;  /* 0x004010c4b8007388 */ /* 0x0003e20000000c00 */
[----:B------:R-:W-:Y:S01]  /*7010*/  @!PT LDS RZ, [RZ] ;  /* 0x00000000fffff984 */ /* 0x000fe20000000800 */
[----:B------:R-:W-:Y:S01]  /*7020*/  @!PT LDS RZ, [RZ] ;  /* 0x00000000fffff984 */ /* 0x000fe20000000800 */
[----:B------:R-:W-:Y:S01]  /*7030*/  @!PT LDS RZ, [RZ] ;  /* 0x00000000fffff984 */ /* 0x000fe20000000800 */
[----:B------:R-:W-:Y:S01]  /*7040*/  @!PT LDS RZ, [RZ] ;  /* 0x00000000fffff984 */ /* 0x000fe20000000800 */
[----:B------:R2:W-:Y:S07]  /*7050*/  MEMBAR.ALL.CTA ;  /* 0x0000000000007992 */ /* 0x0005ee0000008000 */
[----:B--2---:R-:W2:Y:S02]  /*7060*/  FENCE.VIEW.ASYNC.S ;  /* 0x00000000000073c6 */ /* 0x004ea40000000000 */
[----:B--2---:R-:W-:Y:S06]  /*7070*/  BAR.SYNC.DEFER_BLOCKING 0x1, 0x80 ;  /* 0x0042000000007b1d */ /* 0x004fec0000010000 */
[----:B------:R-:W-:Y:S05]  /*7080*/  @P0 BRA `(.L_x_104) ;  /* 0x0000000000280947 */ /* 0x000fea0003800000 */
[----:B------:R-:W2:Y:S01]  /*7090*/  LDCU.64 UR6, c[0x0][0x348] ;  /* 0x00006900ff0677ac */ /* 0x000ea20008000a00 */
[----:B------:R-:W-:Y:S01]  /*70a0*/  UIADD3 UR4, UPT, UPT, UR44, 0x4200, URZ ;  /* 0x000042002c047890 */ /* 0x000fe2000fffe0ff */
[----:B------:R-:W-:Y:S05]  /*70b0*/  UMOV UR51, UR36 ;  /* 0x0000002400337c82 */ /* 0x000fea0008000000 */
[----:B------:R-:W-:Y:S04]  /*70c0*/  MOV R177, UR4 ;  /* 0x0000000400b17c02 */ /* 0x000fe80008000f00 */
[----:B------:R-:W-:Y:S01]  /*70d0*/  R2UR UR48, R177 ;  /* 0x00000000b13072ca */ /* 0x000fe200000e0000 */
[----:B--2---:R-:W-:Y:S04]  /*70e0*/  UIADD3 UR4, UP0, UPT, UR6, 0x680, URZ ;  /* 0x0000068006047890 */ /* 0x004fe8000ff1e0ff */
[----:B------:R-:W-:Y:S09]  /*70f0*/  UIADD3.X UR5, UPT, UPT, URZ, UR7, URZ, UP0, !UPT ;  /* 0x00000007ff057290 */ /* 0x000ff200087fe4ff */
[----:B------:R2:W-:Y:S01]  /*7100*/  UTMASTG.3D [UR48], [UR4] ;  /* 0x00000030040073b5 */ /* 0x0005e20008010000 */
[----:B------:R0:W-:Y:S01]  /*7110*/  UTMACMDFLUSH ;  /* 0x00000000000079b7 */ /* 0x0001e20000000000 */
[----:B--2---:R-:W-:Y:S04]  /*7120*/  DEPBAR.LE SB0, 0x1 ;  /* 0x000080400000791a */ /* 0x004fe80000000000 */
.L_x_104:
[----:B------:R-:W-:Y:S05]  /*7130*/  BSYNC.RECONVERGENT B0 ;  /* 0x0000000000007941 */ /* 0x000fea0003800200 */
.L_x_103:
[----:B------:R-:W-:Y:S06]  /*7140*/  BAR.SYNC.DEFER_BLOCKING 0x1, 0x80 ;  /* 0x0042000000007b1d */ /* 0x000fec0000010000 */
[----:B------:R-:W2:Y:S01]  /*7150*/  @P6 SYNCS.PHASECHK.TRANS64.TRYWAIT P0, [R193+URZ+0x50], R204 ;  /* 0x000050ccc10065a7 */ /* 0x000ea200080011ff */
[----:B------:R-:W-:Y:S01]  /*7160*/  BSSY B1, `(.L_x_105) ;  /* 0x0000023000017945 */ /* 0x000fe20003800000 */
[----:B--2---:R-:W-:Y:S03]  /*7170*/  @P6 SEL R187, RZ, 0x1, !P0 ;  /* 0x00000001ffbb6807 */ /* 0x004fe60004000000 */
[----:B------:R-:W-:Y:S05]  /*7180*/  @!P6 BRA `(.L_x_106) ;  /* 0x000000000080e947 */ /* 0x000fea0003800000 */
[----:B------:R-:W-:Y:S01]  /*7190*/  ISETP.NE.AND P1, PT, R192, RZ, PT ;  /* 0x000000ffc000720c */ /* 0x000fe20003f25270 */
[----:B------:R-:W-:Y:S01]  /*71a0*/  BSSY B0, `(.L_x_107) ;  /* 0x000000a000007945 */ /* 0x000fe20003800000 */
[----:B------:R-:W-:Y:S11]  /*71b0*/  ISETP.NE.AND P0, PT, R187, RZ, PT ;  /* 0x000000ffbb00720c */ /* 0x000ff60003f05270 */
[----:B------:R-:W-:Y:S04]  /*71c0*/  @P1 IMAD R3, R166, 0x2000, R171 ;  /* 0x00002000a6031824 */ /* 0x000fe800078e02ab */
[C---:B------:R-:W-:Y:S01]  /*71d0*/  @P1 IMAD.IADD R5, R3.reuse, 0x1, R194 ;  /* 0x0000000103051824 */ /* 0x040fe200078e02c2 */
[----:B------:R-:W-:Y:S03]  /*71e0*/  @P1 IADD3 R202, PT, PT, R3, R202, RZ ;  /* 0x000000ca03ca1210 */ /* 0x000fe60007ffe0ff */
[----:B------:R-:W-:Y:S01]  /*71f0*/  @P1 IMAD.IADD R200, R200, 0x1, R5 ;  /* 0x00000001c8c81824 */ /* 0x000fe200078e0205 */
[----:B------:R-:W-:Y:S06]  /*7200*/  @P0 BRA `(.L_x_108) ;  /* 0x00000000000c0947 */ /* 0x000fec0003800000 */
[----:B------:R-:W-:Y:S04]  /*7210*/  SHF.L.U32 R0, R165, 0x1f, RZ ;  /* 0x0000001fa5007819 */ /* 0x000fe800000006ff */
[----:B------:R-:W2:Y:S02]  /*7220*/  SYNCS.PHASECHK.TRANS64.TRYWAIT P0, [R193+URZ+0x50], R0 ;  /* 0x00005000c10075a7 */ /* 0x000ea400080011ff */
[----:B--2---:R-:W-:Y:S05]  /*7230*/  @!P0 BRA `(.L_x_109) ;  /* 0x0000001c00d88947 */ /* 0x004fea0003800000 */
.L_x_108:
[----:B------:R-:W-:Y:S05]  /*7240*/  BSYNC B0 ;  /* 0x0000000000007941 */ /* 0x000fea0003800000 */
.L_x_107:
[----:B------:R-:W-:Y:S01]  /*7250*/  ISETP.NE.AND P0, PT, R192, RZ, PT ;  /* 0x000000ffc000720c */ /* 0x000fe20003f05270 */
[----:B--2---:R-:W-:Y:S02]  /*7260*/  VIADD R193, R193, 0x60 ;  /* 0x00000060c1c17836 */ /* 0x004fe40000000000 */
[----:B------:R-:W-:Y:S02]  /*7270*/  IMAD.U32 R0, RZ, RZ, UR45 ;  /* 0x0000002dff007e24 */ /* 0x000fe4000f8e00ff */
[----:B------:R-:W-:Y:S03]  /*7280*/  VIADD R166, R166, 0x1 ;  /* 0x00000001a6a67836 */ /* 0x000fe60000000000 */
[----:B------:R-:W-:Y:S05]  /*7290*/  PRMT R0, R0, 0x654, R193 ;  /* 0x0000065400007816 */ /* 0x000fea00000000c1 */
[----:B------:R2:W3:Y:S04]  /*72a0*/  @P0 LDS.128 R140, [R3] ;  /* 0x00000000038c0984 */ /* 0x0004e80000000c00 */
[----:B------:R2:W4:Y:S04]  /*72b0*/  @P0 LDS.128 R144, [R5+0x10] ;  /* 0x0000100005900984 */ /* 0x0005280000000c00 */
        /* <DEDUP_REMOVED lines=12> */
[----:B--234-:R-:W-:Y:S02]  /*7380*/  LOP3.LUT R165, R165, R0, RZ, 0x3c, !PT ;  /* 0x00000000a5a57212 */ /* 0x01cfe400078e3cff */
.L_x_106:
[----:B------:R-:W-:Y:S05]  /*7390*/  BSYNC B1 ;  /* 0x0000000000017941 */ /* 0x000fea0003800000 */
.L_x_105:
[----:B------:R-:W-:Y:S05]  /*73a0*/  VIADD R0, R71, 0x40 ;  /* 0x0000004047007836 */ /* 0x000fea0000000000 */
[----:B------:R-:W-:Y:S04]  /*73b0*/  SHF.R.U32.HI R0, RZ, 0x15, R0 ;  /* 0x00000015ff007819 */ /* 0x000fe80000011600 */
[----:B------:R-:W-:Y:S11]  /*73c0*/  LOP3.LUT P0, RZ, R0, 0x3, R159, 0x48, !PT ;  /* 0x0000000300ff7812 */ /* 0x000ff6000780489f */
[----:B------:R-:W-:Y:S02]  /*73d0*/  @!UPT UIADD3 URZ, UPT, UPT, URZ, URZ, URZ ;  /* 0x000000fffffff290 */ /* 0x000fe4000fffe0ff */
        /* <DEDUP_REMOVED lines=8> */
[----:B------:R-:W5:Y:S01]  /*7460*/  LDCU.64 UR4, c[0x4][0x10] ;  /* 0x01000200ff0477ac */ /* 0x000f620008000a00 */
[----:B--2---:R-:W-:Y:S01]  /*7470*/  MOV R5, UR9 ;  /* 0x0000000900057c02 */ /* 0x004fe20008000f00 */
[----:B------:R-:W-:Y:S01]  /*7480*/  IMAD.U32 R4, RZ, RZ, UR8 ;  /* 0x00000008ff047e24 */ /* 0x000fe2000f8e00ff */
[----:B---3--:R-:W-:Y:S01]  /*7490*/  MOV R7, UR7 ;  /* 0x0000000700077c02 */ /* 0x008fe20008000f00 */
[----:B------:R-:W-:Y:S01]  /*74a0*/  IMAD.U32 R6, RZ, RZ, UR6 ;  /* 0x00000006ff067e24 */ /* 0x000fe2000f8e00ff */
[----:B-----5:R-:W-:Y:S01]  /*74b0*/  MOV R11, UR5 ;  /* 0x00000005000b7c02 */ /* 0x020fe20008000f00 */
[----:B------:R-:W-:Y:S02]  /*74c0*/  IMAD.U32 R10, RZ, RZ, UR4 ;  /* 0x00000004ff0a7e24 */ /* 0x000fe4000f8e00ff */
[----:B------:R-:W-:Y:S07]  /*74d0*/  LEPC R20, `(.L_x_110) ;  /* 0x000000001014794e */ /* 0x000fee0000000000 */
[----:B-1--4-:R-:W-:Y:S05]  /*74e0*/  CALL.ABS.NOINC R2 ;  /* 0x0000000002007343 */ /* 0x012fea0003c00000 */
.L_x_110:
[----:B------:R-:W-:Y:S01]  /*74f0*/  ISETP.NE.AND P0, PT, R178, RZ, PT ;  /* 0x000000ffb200720c */ /* 0x000fe20003f05270 */
[----:B------:R-:W-:Y:S05]  /*7500*/  WARPSYNC.ALL ;  /* 0x0000000000007948 */ /* 0x000fea0003800000 */
[----:B------:R-:W-:Y:S01]  /*7510*/  R2UR UR4, R71 ;  /* 0x00000000470472ca */ /* 0x000fe200000e0000 */
[----:B------:R-:W-:Y:S01]  /*7520*/  BSSY.RECONVERGENT B0, `(.L_x_111) ;  /* 0x000011e000007945 */ /* 0x000fe20003800200 */
[----:B------:R-:W-:Y:S02]  /*7530*/  F2FP.F16.E5M2.UNPACK_B R11, R141 ;  /* 0x0000008dff0b723e */ /* 0x000fe400020004ff */
[----:B------:R-:W-:Y:S02]  /*7540*/  F2FP.F16.E5M2.UNPACK_B R10, R142 ;  /* 0x0000008eff0a723e */ /* 0x000fe400020004ff */
[----:B------:R-:W-:Y:S01]  /*7550*/  F2FP.F16.E5M2.UNPACK_B R9, R143 ;  /* 0x0000008fff09723e */ /* 0x000fe200020004ff */
[--C-:B------:R-:W-:Y:S01]  /*7560*/  HADD2.F32 R74, -RZ, R11.reuse.H0_H0 ;  /* 0x2000000bff4a7230 */ /* 0x100fe20000004100 */
[----:B------:R-:W-:Y:S01]  /*7570*/  F2FP.F16.E5M2.UNPACK_B R8, R144 ;  /* 0x00000090ff08723e */ /* 0x000fe200020004ff */
[----:B------:R-:W-:Y:S01]  /*7580*/  HADD2.F32 R76, -RZ, R11.H1_H1 ;  /* 0x3000000bff4c7230 */ /* 0x000fe20000004100 */
[----:B------:R-:W-:Y:S01]  /*7590*/  F2FP.F16.E5M2.UNPACK_B R7, R145 ;  /* 0x00000091ff07723e */ /* 0x000fe200020004ff */
[--C-:B------:R-:W-:Y:S01]  /*75a0*/  HADD2.F32 R77, -RZ, R10.reuse.H0_H0 ;  /* 0x2000000aff4d7230 */ /* 0x100fe20000004100 */
[----:B------:R-:W-:Y:S01]  /*75b0*/  F2FP.F16.E5M2.UNPACK_B R6, R146 ;  /* 0x00000092ff06723e */ /* 0x000fe200020004ff */
[----:B------:R-:W-:Y:S01]  /*75c0*/  HADD2.F32 R80, -RZ, R10.H1_H1 ;  /* 0x3000000aff507230 */ /* 0x000fe20000004100 */
[----:B------:R-:W-:Y:S01]  /*75d0*/  F2FP.F16.E5M2.UNPACK_B R5, R147 ;  /* 0x00000093ff05723e */ /* 0x000fe200020004ff */
[--C-:B------:R-:W-:Y:S01]  /*75e0*/  HADD2.F32 R81, -RZ, R9.reuse.H0_H0 ;  /* 0x20000009ff517230 */ /* 0x100fe20000004100 */
[----:B-1----:R-:W-:Y:S01]  /*75f0*/  F2FP.F16.E5M2.UNPACK_B R4, R148 ;  /* 0x00000094ff04723e */ /* 0x002fe200020004ff */
[----:B------:R-:W-:Y:S01]  /*7600*/  HADD2.F32 R84, -RZ, R9.H1_H1 ;  /* 0x30000009ff547230 */ /* 0x000fe20000004100 */
[-C--:B------:R-:W-:Y:S01]  /*7610*/  F2FP.F16.E5M2.UNPACK_B R2, R140.reuse ;  /* 0x0000008cff02723e */ /* 0x080fe200020004ff */
[--C-:B------:R-:W-:Y:S01]  /*7620*/  HADD2.F32 R85, -RZ, R8.reuse.H0_H0 ;  /* 0x20000008ff557230 */ /* 0x100fe20000004100 */
[----:B------:R-:W-:Y:S01]  /*7630*/  F2FP.F16.E5M2.UNPACK_B R140, R140.H1 ;  /* 0x0000008cff8c723e */ /* 0x000fe200030004ff */
[----:B------:R-:W-:Y:S01]  /*7640*/  HADD2.F32 R87, -RZ, R8.H1_H1 ;  /* 0x30000008ff577230 */ /* 0x000fe20000004100 */
[----:B------:R-:W-:Y:S01]  /*7650*/  F2FP.F16.E5M2.UNPACK_B R141, R141.H1 ;  /* 0x0000008dff8d723e */ /* 0x000fe200030004ff */
[--C-:B------:R-:W-:Y:S01]  /*7660*/  HADD2.F32 R90, -RZ, R7.reuse.H0_H0 ;  /* 0x20000007ff5a7230 */ /* 0x100fe20000004100 */
[----:B------:R-:W-:Y:S01]  /*7670*/  F2FP.F16.E5M2.UNPACK_B R142, R142.H1 ;  /* 0x0000008eff8e723e */ /* 0x000fe200030004ff */
[----:B------:R-:W-:Y:S01]  /*7680*/  HADD2.F32 R91, -RZ, R7.H1_H1 ;  /* 0x30000007ff5b7230 */ /* 0x000fe20000004100 */
[----:B------:R-:W-:Y:S01]  /*7690*/  F2FP.F16.E5M2.UNPACK_B R143, R143.H1 ;  /* 0x0000008fff8f723e */ /* 0x000fe200030004ff */
[--C-:B------:R-:W-:Y:S01]  /*76a0*/  HADD2.F32 R94, -RZ, R6.reuse.H0_H0 ;  /* 0x20000006ff5e7230 */ /* 0x100fe20000004100 */
[----:B------:R-:W-:Y:S01]  /*76b0*/  R2UR UR5, R186 ;  /* 0x00000000ba0572ca */ /* 0x000fe200000e0000 */
[----:B------:R-:W-:Y:S01]  /*76c0*/  HADD2.F32 R95, -RZ, R6.H1_H1 ;  /* 0x30000006ff5f7230 */ /* 0x000fe20000004100 */
        /* <DEDUP_REMOVED lines=9> */
[----:B------:R-:W1:Y:S01]  /*7760*/  LDTM.x64 R4, tmem[UR4+0x40] ;  /* 0x00004004000479ee */ /* 0x000e620008340000 */
[--C-:B------:R-:W-:Y:S01]  /*7770*/  HADD2.F32 R0, -RZ, R2.reuse.H0_H0 ;  /* 0x20000002ff007230 */ /* 0x100fe20000004100 */
[----:B------:R-:W-:Y:S01]  /*7780*/  NOP ;  /* 0x0000000000007918 */ /* 0x000fe20000000000 */
[----:B------:R-:W-:Y:S01]  /*7790*/  UIADD3 UR4, UPT, UPT, UR5, 0xc0, URZ ;  /* 0x000000c005047890 */ /* 0x000fe2000fffe0ff */
[----:B------:R-:W-:Y:S01]  /*77a0*/  HADD2.F32 R2, -RZ, R2.H1_H1 ;  /* 0x30000002ff027230 */ /* 0x000fe20000004100 */
[----:B------:R-:W-:Y:S01]  /*77b0*/  F2FP.F16.E5M2.UNPACK_B R127, R154 ;  /* 0x0000009aff7f723e */ /* 0x000fe200020004ff */
[----:B------:R-:W-:Y:S01]  /*77c0*/  HADD2.F32 R78, -RZ, R141.H1_H1 ;  /* 0x3000008dff4e7230 */ /* 0x000fe20000004100 */
[----:B------:R-:W-:Y:S01]  /*77d0*/  UPRMT UR4, UR45, 0x654, UR4 ;  /* 0x000006542d047896 */ /* 0x000fe20008000004 */
[--C-:B------:R-:W-:Y:S01]  /*77e0*/  HADD2.F32 R106, -RZ, R107.reuse.H0_H0 ;  /* 0x2000006bff6a7230 */ /* 0x100fe20000004100 */
[----:B------:R-:W-:Y:S01]  /*77f0*/  F2FP.F16.E5M2.UNPACK_B R130, R155 ;  /* 0x0000009bff82723e */ /* 0x000fe200020004ff */
[----:B------:R-:W-:Y:S01]  /*7800*/  HADD2.F32 R107, -RZ, R107.H1_H1 ;  /* 0x3000006bff6b7230 */ /* 0x000fe20000004100 */
[----:B------:R-:W-:Y:S01]  /*7810*/  F2FP.F16.E5M2.UNPACK_B R144, R144.H1 ;  /* 0x00000090ff90723e */ /* 0x000fe200030004ff */
[--C-:B------:R-:W-:Y:S01]  /*7820*/  HADD2.F32 R110, -RZ, R111.reuse.H0_H0 ;  /* 0x2000006fff6e7230 */ /* 0x100fe20000004100 */
[----:B------:R-:W-:Y:S01]  /*7830*/  F2FP.F16.E5M2.UNPACK_B R145, R145.H1 ;  /* 0x00000091ff91723e */ /* 0x000fe200030004ff */
[----:B------:R-:W-:Y:S01]  /*7840*/  HADD2.F32 R111, -RZ, R111.H1_H1 ;  /* 0x3000006fff6f7230 */ /* 0x000fe20000004100 */
[----:B------:R-:W-:Y:S01]  /*7850*/  F2FP.F16.E5M2.UNPACK_B R146, R146.H1 ;  /* 0x00000092ff92723e */ /* 0x000fe200030004ff */
[----:B-1----:R-:W-:Y:S01]  /*7860*/  SYNCS.ARRIVE.TRANS64.RED.A1T0 RZ, [UR4], RZ ;  /* 0x000000ffffff79a7 */ /* 0x002fe20008100404 */
[--C-:B------:R-:W-:Y:S01]  /*7870*/  HADD2.F32 R114, -RZ, R115.reuse.H0_H0 ;  /* 0x20000073ff727230 */ /* 0x100fe20000004100 */
[----:B------:R-:W-:Y:S01]  /*7880*/  F2FP.F16.E5M2.UNPACK_B R147, R147.H1 ;  /* 0x00000093ff93723e */ /* 0x000fe200030004ff */
[----:B------:R-:W-:Y:S01]  /*7890*/  HADD2.F32 R115, -RZ, R115.H1_H1 ;  /* 0x30000073ff737230 */ /* 0x000fe20000004100 */
[----:B------:R-:W-:Y:S01]  /*78a0*/  F2FP.F16.E5M2.UNPACK_B R148, R148.H1 ;  /* 0x00000094ff94723e */ /* 0x000fe200030004ff */
[--C-:B------:R-:W-:Y:S01]  /*78b0*/  HADD2.F32 R118, -RZ, R119.reuse.H0_H0 ;  /* 0x20000077ff767230 */ /* 0x100fe20000004100 */
[----:B------:R-:W-:Y:S01]  /*78c0*/  F2FP.F16.E5M2.UNPACK_B R149, R149.H1 ;  /* 0x00000095ff95723e */ /* 0x000fe200030004ff */
[----:B------:R-:W-:Y:S02]  /*78d0*/  HADD2.F32 R119, -RZ, R119.H1_H1 ;  /* 0x30000077ff777230 */ /* 0x000fe40000004100 */
[C---:B------:R-:W-:Y:S01]  /*78e0*/  FMUL R4, R70.reuse, R4 ;  /* 0x0000000446047220 */ /* 0x040fe20000400000 */
[C---:B------:R-:W-:Y:S01]  /*78f0*/  FMUL R5, R70.reuse, R5 ;  /* 0x0000000546057220 */ /* 0x040fe20000400000 */
[--C-:B------:R-:W-:Y:S02]  /*7900*/  HADD2.F32 R3, -RZ, R140.reuse.H0_H0 ;  /* 0x2000008cff037230 */ /* 0x100fe40000004100 */
        /* <DEDUP_REMOVED lines=9> */
[C---:B------:R-:W-:Y:S01]  /*79a0*/  FMUL R2, R70.reuse, R21 ;  /* 0x0000001546027220 */ /* 0x040fe20000400000 */
[C---:B------:R-:W-:Y:S01]  /*79b0*/  FMUL R21, R70.reuse, R28 ;  /* 0x0000001c46157220 */ /* 0x040fe20000400000 */
[----:B------:R-:W-:Y:S02]  /*79c0*/  HADD2.F32 R122, -RZ, R123.H0_H0 ;  /* 0x2000007bff7a7230 */ /* 0x000fe40000004100 */
[C---:B------:R-:W-:Y:S01]  /*79d0*/  FMUL R6, R70.reuse, R6 ;  /* 0x0000000646067220 */ /* 0x040fe20000400000 */
[----:B------:R-:W-:Y:S02]  /*79e0*/  HADD2.F32 R72, -RZ, R140.H1_H1 ;  /* 0x3000008cff487230 */ /* 0x000fe40000004100 */
[C---:B------:R-:W-:Y:S01]  /*79f0*/  FMUL R7, R70.reuse, R7 ;  /* 0x0000000746077220 */ /* 0x040fe20000400000 */
[----:B------:R-:W-:Y:S02]  /*7a00*/  HADD2.F32 R75, -RZ, R141.H0_H0 ;  /* 0x2000008dff4b7230 */ /* 0x000fe40000004100 */
[C---:B------:R-:W-:Y:S01]  /*7a10*/  FFMA R6, R73.reuse, R3, R6 ;  /* 0x0000000349067223 */ /* 0x040fe20000000006 */
[----:B------:R-:W-:Y:S02]  /*7a20*/  HADD2.F32 R123, -RZ, R123.H1_H1 ;  /* 0x3000007bff7b7230 */ /* 0x000fe40000004100 */
[C---:B------:R-:W-:Y:S01]  /*7a30*/  FFMA R7, R73.reuse, R72, R7 ;  /* 0x0000004849077223 */ /* 0x040fe20000000007 */
[C---:B------:R-:W-:Y:S01]  /*7a40*/  FFMA R8, R73.reuse, R74, R8 ;  /* 0x0000004a49087223 */ /* 0x040fe20000000008 */
[----:B------:R-:W-:Y:S01]  /*7a50*/  FFMA R9, R73, R76, R9 ;  /* 0x0000004c49097223 */ /* 0x000fe20000000009 */
[--C-:B------:R-:W-:Y:S02]  /*7a60*/  HADD2.F32 R126, -RZ, R127.reuse.H0_H0 ;  /* 0x2000007fff7e7230 */ /* 0x100fe40000004100 */
[C---:B------:R-:W-:Y:S01]  /*7a70*/  FMUL R10, R70.reuse, R10 ;  /* 0x0000000a460a7220 */ /* 0x040fe20000400000 */
[----:B------:R-:W-:Y:S01]  /*7a80*/  F2FP.SATFINITE.E5M2.F32.PACK_AB_MERGE_C R76, R7, R6, RZ ;  /* 0x00000006074c723e */ /* 0x000fe200048060ff */
[C---:B------:R-:W-:Y:S01]  /*7a90*/  FMUL R7, R70.reuse, R24 ;  /* 0x0000001846077220 */ /* 0x040fe20000400000 */
[----:B------:R-:W-:Y:S02]  /*7aa0*/  HADD2.F32 R127, -RZ, R127.H1_H1 ;  /* 0x3000007fff7f7230 */ /* 0x000fe40000004100 */
[C---:B------:R-:W-:Y:S01]  /*7ab0*/  FFMA R10, R73.reuse, R75, R10 ;  /* 0x0000004b490a7223 */ /* 0x040fe2000000000a */
[----:B------:R-:W-:Y:S02]  /*7ac0*/  HADD2.F32 R72, -RZ, R130.H0_H0 ;  /* 0x20000082ff487230 */ /* 0x000fe40000004100 */
[C---:B------:R-:W-:Y:S01]  /*7ad0*/  FMUL R11, R70.reuse, R11 ;  /* 0x0000000b460b7220 */ /* 0x040fe20000400000 */
[--C-:B------:R-:W-:Y:S02]  /*7ae0*/  HADD2.F32 R79, -RZ, R142.reuse.H0_H0 ;  /* 0x2000008eff4f7230 */ /* 0x100fe40000004100 */
[C---:B------:R-:W-:Y:S01]  /*7af0*/  FMUL R14, R70.reuse, R14 ;  /* 0x0000000e460e7220 */ /* 0x040fe20000400000 */
[----:B------:R-:W-:Y:S02]  /*7b00*/  HADD2.F32 R82, -RZ, R142.H1_H1 ;  /* 0x3000008eff527230 */ /* 0x000fe40000004100 */
[C---:B------:R-:W-:Y:S01]  /*7b10*/  FFMA R11, R73.reuse, R78, R11 ;  /* 0x0000004e490b7223 */ /* 0x040fe2000000000b */
[C---:B------:R-:W-:Y:S01]  /*7b20*/  FFMA R12, R73.reuse, R77, R12 ;  /* 0x0000004d490c7223 */ /* 0x040fe2000000000c */
[C---:B------:R-:W-:Y:S01]  /*7b30*/  FFMA R13, R73.reuse, R80, R13 ;  /* 0x00000050490d7223 */ /* 0x040fe2000000000d */
[----:B------:R-:W-:Y:S01]  /*7b40*/  FFMA R14, R73, R79, R14 ;  /* 0x0000004f490e7223 */ /* 0x000fe2000000000e */
[----:B------:R-:W-:Y:S01]  /*7b50*/  HADD2.F32 R75, -RZ, R130.H1_H1 ;  /* 0x30000082ff4b7230 */ /* 0x000fe20000004100 */
[----:B------:R-:W-:Y:S01]  /*7b60*/  F2FP.SATFINITE.E5M2.F32.PACK_AB_MERGE_C R78, R11, R10, RZ ;  /* 0x0000000a0b4e723e */ /* 0x000fe200048060ff */
[C---:B------:R-:W-:Y:S01]  /*7b70*/  FMUL R10, R70.reuse, R25 ;  /* 0x00000019460a7220 */ /* 0x040fe20000400000 */
[C---:B------:R-:W-:Y:S01]  /*7b80*/  FMUL R25, R70.reuse, R32 ;  /* 0x0000002046197220 */ /* 0x040fe20000400000 */
        /* <DEDUP_REMOVED lines=8> */
[C---:B------:R-:W-:Y:S01]  /*7c10*/  FMUL R19, R70.reuse, R19 ;  /* 0x0000001346137220 */ /* 0x040fe20000400000 */
[--C-:B------:R-:W-:Y:S01]  /*7c20*/  HADD2.F32 R88, -RZ, R144.reuse.H0_H0 ;  /* 0x20000090ff587230 */ /* 0x100fe20000004100 */
[----:B------:R-:W-:Y:S01]  /*7c30*/  F2FP.SATFINITE.E5M2.F32.PACK_AB_MERGE_C R14, R15, R14, RZ ;  /* 0x0000000e0f0e723e */ /* 0x000fe200048060ff */
[----:B------:R-:W-:Y:S02]  /*7c40*/  HADD2.F32 R89, -RZ, R144.H1_H1 ;  /* 0x30000090ff597230 */ /* 0x000fe40000004100 */
[C---:B------:R-:W-:Y:S01]  /*7c50*/  FFMA R19, R73.reuse, R86, R19 ;  /* 0x0000005649137223 */ /* 0x040fe20000000013 */
[C---:B------:R-:W-:Y:S01]  /*7c60*/  FFMA R0, R73.reuse, R85, R0 ;  /* 0x0000005549007223 */ /* 0x040fe20000000000 */
[----:B------:R-:W-:Y:S01]  /*7c70*/  FFMA R2, R73, R87, R2 ;  /* 0x0000005749027223 */ /* 0x000fe20000000002 */
[C---:B------:R-:W-:Y:S01]  /*7c80*/  FMUL R3, R70.reuse, R22 ;  /* 0x0000001646037220 */ /* 0x040fe20000400000 */
[C---:B------:R-:W-:Y:S01]  /*7c90*/  FMUL R22, R70.reuse, R29 ;  /* 0x0000001d46167220 */ /* 0x040fe20000400000 */
[----:B------:R-:W-:Y:S01]  /*7ca0*/  F2FP.SATFINITE.E5M2.F32.PACK_AB_MERGE_C R18, R19, R18, RZ ;  /* 0x000000121312723e */ /* 0x000fe200048060ff */
[C---:B------:R-:W-:Y:S01]  /*7cb0*/  FMUL R29, R70.reuse, R36 ;  /* 0x00000024461d7220 */ /* 0x040fe20000400000 */
        /* <DEDUP_REMOVED lines=8> */
[C---:B------:R-:W-:Y:S01]  /*7d40*/  FFMA R11, R73.reuse, R92, R11 ;  /* 0x0000005c490b7223 */ /* 0x040fe2000000000b */
[----:B------:R-:W-:Y:S01]  /*7d50*/  FMUL R26, R70, R33 ;  /* 0x00000021461a7220 */ /* 0x000fe20000400000 */
[----:B------:R-:W-:Y:S01]  /*7d60*/  F2FP.SATFINITE.E5M2.F32.PACK_AB_MERGE_C R3, R6, R3, RZ ;  /* 0x000000030603723e */ /* 0x000fe200048060ff */
        /* <DEDUP_REMOVED lines=9> */
[C---:B------:R-:W-:Y:S01]  /*7e00*/  FMUL R30, R70.reuse, R37 ;  /* 0x00000025461e7220 */ /* 0x040fe20000400000 */
[C---:B------:R-:W-:Y:S01]  /*7e10*/  FMUL R37, R70.reuse, R44 ;  /* 0x0000002c46257220 */ /* 0x040fe20000400000 */
[C---:B------:R-:W-:Y:S01]  /*7e20*/  FMUL R24, R70.reuse, R31 ;  /* 0x0000001f46187220 */ /* 0x040fe20000400000 */
[----:B------:R-:W-:Y:S01]  /*7e30*/  F2FP.F16.E5M2.UNPACK_B R150, R150.H1 ;  /* 0x00000096ff96723e */ /* 0x000fe200030004ff */
[--C-:B------:R-:W-:Y:S02]  /*7e40*/  HADD2.F32 R100, -RZ, R147.reuse.H0_H0 ;  /* 0x20000093ff647230 */ /* 0x100fe40000004100 */
[----:B------:R-:W-:Y:S01]  /*7e50*/  FMUL R27, R70, R34 ;  /* 0x00000022461b7220 */ /* 0x000fe20000400000 */
[----:B------:R-:W-:Y:S02]  /*7e60*/  HADD2.F32 R101, -RZ, R147.H1_H1 ;  /* 0x30000093ff657230 */ /* 0x000fe40000004100 */
[C---:B------:R-:W-:Y:S01]  /*7e70*/  FFMA R24, R73.reuse, R97, R24 ;  /* 0x0000006149187223 */ /* 0x040fe20000000018 */
[----:B------:R-:W-:Y:S01]  /*7e80*/  F2FP.F16.E5M2.UNPACK_B R151, R151.H1 ;  /* 0x00000097ff97723e */ /* 0x000fe200030004ff */
[C---:B------:R-:W-:Y:S01]  /*7e90*/  FFMA R25, R73.reuse, R98, R25 ;  /* 0x0000006249197223 */ /* 0x040fe20000000019 */
[C---:B------:R-:W-:Y:S01]  /*7ea0*/  FFMA R26, R73.reuse, R99, R26 ;  /* 0x00000063491a7223 */ /* 0x040fe2000000001a */
[----:B------:R-:W-:Y:S01]  /*7eb0*/  F2FP.F16.E5M2.UNPACK_B R152, R152.H1 ;  /* 0x00000098ff98723e */ /* 0x000fe200030004ff */
[C---:B------:R-:W-:Y:S01]  /*7ec0*/  FFMA R27, R73.reuse, R100, R27 ;  /* 0x00000064491b7223 */ /* 0x040fe2000000001b */
[----:B------:R-:W-:Y:S01]  /*7ed0*/  F2FP.SATFINITE.E5M2.F32.PACK_AB_MERGE_C R6, R24, R23, RZ ;  /* 0x000000171806723e */ /* 0x000fe200048060ff */
[C---:B------:R-:W-:Y:S01]  /*7ee0*/  FMUL R34, R70.reuse, R41 ;  /* 0x0000002946227220 */ /* 0x040fe20000400000 */
[C---:B------:R-:W-:Y:S01]  /*7ef0*/  FMUL R41, R70.reuse, R48 ;  /* 0x0000003046297220 */ /* 0x040fe20000400000 */
[----:B------:R-:W-:Y:S01]  /*7f00*/  FMUL R28, R70, R35 ;  /* 0x00000023461c7220 */ /* 0x000fe20000400000 */
[----:B------:R-:W-:Y:S01]  /*7f10*/  F2FP.F16.E5M2.UNPACK_B R153, R153.H1 ;  /* 0x00000099ff99723e */ /* 0x000fe200030004ff */
[--C-:B------:R-:W-:Y:S01]  /*7f20*/  HADD2.F32 R104, -RZ, R148.reuse.H0_H0 ;  /* 0x20000094ff687230 */ /* 0x100fe20000004100 */
[----:B------:R-:W-:Y:S01]  /*7f30*/  F2FP.SATFINITE.E5M2.F32.PACK_AB_MERGE_C R6, R22, R21, R6 ;  /* 0x000000151606723e */ /* 0x000fe20004806006 */
[C---:B------:R-:W-:Y:S01]  /*7f40*/  FFMA R28, R73.reuse, R101, R28 ;  /* 0x00000065491c7223 */ /* 0x040fe2000000001c */
[C---:B------:R-:W-:Y:S01]  /*7f50*/  FFMA R29, R73.reuse, R102, R29 ;  /* 0x00000066491d7223 */ /* 0x040fe2000000001d */
[C---:B------:R-:W-:Y:S01]  /*7f60*/  FFMA R30, R73.reuse, R103, R30 ;  /* 0x00000067491e7223 */ /* 0x040fe2000000001e */
[----:B------:R-:W-:Y:S02]  /*7f70*/  HADD2.F32 R105, -RZ, R148.H1_H1 ;  /* 0x30000094ff697230 */ /* 0x000fe40000004100 */
[C---:B------:R-:W-:Y:S01]  /*7f80*/  FMUL R31, R70.reuse, R38 ;  /* 0x00000026461f7220 */ /* 0x040fe20000400000 */
[----:B------:R-:W-:Y:S01]  /*7f90*/  F2FP.F16.E5M2.UNPACK_B R154, R154.H1 ;  /* 0x0000009aff9a723e */ /* 0x000fe200030004ff */
[C---:B------:R-:W-:Y:S01]  /*7fa0*/  FMUL R38, R70.reuse, R45 ;  /* 0x0000002d46267220 */ /* 0x040fe20000400000 */
[C---:B------:R-:W-:Y:S01]  /*7fb0*/  FMUL R45, R70.reuse, R52 ;  /* 0x00000034462d7220 */ /* 0x040fe20000400000 */
[----:B------:R-:W-:Y:S01]  /*7fc0*/  F2FP.F16.E5M2.UNPACK_B R155, R155.H1 ;  /* 0x0000009bff9b723e */ /* 0x000fe200030004ff */
[----:B------:R-:W-:Y:S01]  /*7fd0*/  FFMA R31, R73, R104, R31 ;  /* 0x00000068491f7223 */ /* 0x000fe2000000001f */
[----:B------:R-:W-:Y:S01]  /*7fe0*/  FMUL R52, R70, R59 ;  /* 0x0000003b46347220 */ /* 0x000fe20000400000 */
[----:B------:R-:W-:Y:S01]  /*7ff0*/  IADD3 R68, PT, PT, R68, 0x1, RZ ;  /* 0x0000000144447810 */ /* 0x000fe20007ffe0ff */
[C---:B------:R-:W-:Y:S01]  /*8000*/  FMUL R59, R70.reuse, R66 ;  /* 0x00000042463b7220 */ /* 0x040fe20000400000 */
[----:B------:R-:W-:Y:S01]  /*8010*/  F2FP.SATFINITE.E5M2.F32.PACK_AB_MERGE_C R66, R13, R12, R14 ;  /* 0x0000000c0d42723e */ /* 0x000fe2000480600e */
[C---:B------:R-:W-:Y:S01]  /*8020*/  FMUL R32, R70.reuse, R39 ;  /* 0x0000002746207220 */ /* 0x040fe20000400000 */
[--C-:B------:R-:W-:Y:S02]  /*8030*/  HADD2.F32 R108, -RZ, R149.reuse.H0_H0 ;  /* 0x20000095ff6c7230 */ /* 0x100fe40000004100 */
[C---:B------:R-:W-:Y:S01]  /*8040*/  FMUL R35, R70.reuse, R42 ;  /* 0x0000002a46237220 */ /* 0x040fe20000400000 */
[----:B------:R-:W-:Y:S02]  /*8050*/  HADD2.F32 R109, -RZ, R149.H1_H1 ;  /* 0x30000095ff6d7230 */ /* 0x000fe40000004100 */
[C---:B------:R-:W-:Y:S01]  /*8060*/  FFMA R32, R73.reuse, R105, R32 ;  /* 0x0000006949207223 */ /* 0x040fe20000000020 */
[----:B------:R-:W-:Y:S01]  /*8070*/  FMUL R36, R70, R43 ;  /* 0x0000002b46247220 */ /* 0x000fe20000400000 */
[C---:B------:R-:W-:Y:S01]  /*8080*/  FFMA R33, R73.reuse, R106, R33 ;  /* 0x0000006a49217223 */ /* 0x040fe20000000021 */
[C---:B------:R-:W-:Y:S01]  /*8090*/  FFMA R34, R73.reuse, R107, R34 ;  /* 0x0000006b49227223 */ /* 0x040fe20000000022 */
[--C-:B------:R-:W-:Y:S01]  /*80a0*/  HADD2.F32 R112, -RZ, R150.reuse.H0_H0 ;  /* 0x20000096ff707230 */ /* 0x100fe20000004100 */
[----:B------:R-:W-:Y:S01]  /*80b0*/  F2FP.SATFINITE.E5M2.F32.PACK_AB_MERGE_C R32, R32, R31, RZ ;  /* 0x0000001f2020723e */ /* 0x000fe200048060ff */
[C---:B------:R-:W-:Y:S01]  /*80c0*/  FFMA R35, R73.reuse, R108, R35 ;  /* 0x0000006c49237223 */ /* 0x040fe20000000023 */
[----:B------:R-:W-:Y:S02]  /*80d0*/  HADD2.F32 R113, -RZ, R150.H1_H1 ;  /* 0x30000096ff717230 */ /* 0x000fe40000004100 */
[----:B------:R-:W-:Y:S01]  /*80e0*/  FMUL R39, R70, R46 ;  /* 0x0000002e46277220 */ /* 0x000fe20000400000 */
[----:B------:R-:W-:Y:S01]  /*80f0*/  F2FP.SATFINITE.E5M2.F32.PACK_AB_MERGE_C R32, R30, R29, R32 ;  /* 0x0000001d1e20723e */ /* 0x000fe20004806020 */
[C---:B------:R-:W-:Y:S01]  /*8100*/  FFMA R36, R73.reuse, R109, R36 ;  /* 0x0000006d49247223 */ /* 0x040fe20000000024 */
[C---:B------:R-:W-:Y:S01]  /*8110*/  FMUL R40, R70.reuse, R47 ;  /* 0x0000002f46287220 */ /* 0x040fe20000400000 */
        /* <DEDUP_REMOVED lines=10> */
[C---:B------:R-:W-:Y:S01]  /*81c0*/  FMUL R50, R70.reuse, R57 ;  /* 0x0000003946327220 */ /* 0x040fe20000400000 */
[C---:B------:R-:W-:Y:S01]  /*81d0*/  FMUL R57, R70.reuse, R64 ;  /* 0x0000004046397220 */ /* 0x040fe20000400000 */
[----:B------:R-:W-:Y:S01]  /*81e0*/  FFMA R42, R73, R115, R42 ;  /* 0x00000073492a7223 */ /* 0x000fe2000000002a */
[C---:B------:R-:W-:Y:S01]  /*81f0*/  FMUL R46, R70.reuse, R53 ;  /* 0x00000035462e7220 */ /* 0x040fe20000400000 */
[--C-:B------:R-:W-:Y:S01]  /*8200*/  HADD2.F32 R120, -RZ, R152.reuse.H0_H0 ;  /* 0x20000098ff787230 */ /* 0x100fe20000004100 */
[----:B------:R-:W-:Y:S01]  /*8210*/  F2FP.SATFINITE.E5M2.F32.PACK_AB_MERGE_C R64, R5, R4, R76 ;  /* 0x000000040540723e */ /* 0x000fe2000480604c */
[C---:B------:R-:W-:Y:S01]  /*8220*/  FMUL R51, R70.reuse, R58 ;  /* 0x0000003a46337220 */ /* 0x040fe20000400000 */
[C---:B------:R-:W-:Y:S01]  /*8230*/  FMUL R53, R70.reuse, R60 ;  /* 0x0000003c46357220 */ /* 0x040fe20000400000 */
[C---:B------:R-:W-:Y:S01]  /*8240*/  FFMA R43, R73.reuse, R116, R43 ;  /* 0x00000074492b7223 */ /* 0x040fe2000000002b */
[----:B------:R-:W-:Y:S02]  /*8250*/  HADD2.F32 R121, -RZ, R152.H1_H1 ;  /* 0x30000098ff797230 */ /* 0x000fe40000004100 */
[C---:B------:R-:W-:Y:S01]  /*8260*/  FMUL R47, R70.reuse, R54 ;  /* 0x00000036462f7220 */ /* 0x040fe20000400000 */
[C---:B------:R-:W-:Y:S01]  /*8270*/  FMUL R58, R70.reuse, R65 ;  /* 0x00000041463a7220 */ /* 0x040fe20000400000 */
[----:B------:R-:W-:Y:S01]  /*8280*/  FMUL R60, R70, R67 ;  /* 0x00000043463c7220 */ /* 0x000fe20000400000 */
[----:B------:R-:W-:Y:S01]  /*8290*/  F2FP.SATFINITE.E5M2.F32.PACK_AB_MERGE_C R5, R20, R11, RZ ;  /* 0x0000000b1405723e */ /* 0x000fe200048060ff */
[----:B------:R-:W-:Y:S01]  /*82a0*/  FFMA R44, R73, R117, R44 ;  /* 0x00000075492c7223 */ /* 0x000fe2000000002c */
[C---:B------:R-:W-:Y:S01]  /*82b0*/  FMUL R48, R70.reuse, R55 ;  /* 0x0000003746307220 */ /* 0x040fe20000400000 */
[----:B------:R-:W-:Y:S01]  /*82c0*/  F2FP.SATFINITE.E5M2.F32.PACK_AB_MERGE_C R65, R9, R8, R78 ;  /* 0x000000080941723e */ /* 0x000fe2000480604e */
[----:B------:R-:W-:Y:S01]  /*82d0*/  FFMA R45, R73, R118, R45 ;  /* 0x00000076492d7223 */ /* 0x000fe2000000002d */
[----:B------:R-:W-:Y:S01]  /*82e0*/  F2FP.SATFINITE.E5M2.F32.PACK_AB_MERGE_C R67, R17, R16, R18 ;  /* 0x000000101143723e */ /* 0x000fe20004806012 */
[----:B------:R-:W-:Y:S01]  /*82f0*/  FMUL R49, R70, R56 ;  /* 0x0000003846317220 */ /* 0x000fe20000400000 */
[C---:B------:R-:W-:Y:S01]  /*8300*/  FFMA R46, R73.reuse, R119, R46 ;  /* 0x00000077492e7223 */ /* 0x040fe2000000002e */
[--C-:B------:R-:W-:Y:S02]  /*8310*/  HADD2.F32 R124, -RZ, R153.reuse.H0_H0 ;  /* 0x20000099ff7c7230 */ /* 0x100fe40000004100 */
[C---:B------:R-:W-:Y:S01]  /*8320*/  FFMA R47, R73.reuse, R120, R47 ;  /* 0x00000078492f7223 */ /* 0x040fe2000000002f */
[----:B------:R1:W-:Y:S01]  /*8330*/  STS.128 [R137+UR44+0x6200], R64 ;  /* 0x0062004089007988 */ /* 0x0003e20008000c2c */
[----:B------:R-:W-:Y:S01]  /*8340*/  HADD2.F32 R125, -RZ, R153.H1_H1 ;  /* 0x30000099ff7d7230 */ /* 0x000fe20000004100 */
[----:B------:R-:W-:Y:S01]  /*8350*/  F2FP.SATFINITE.E5M2.F32.PACK_AB_MERGE_C R5, R10, R7, R5 ;  /* 0x000000070a05723e */ /* 0x000fe20004806005 */
[C---:B------:R-:W-:Y:S01]  /*8360*/  FFMA R48, R73.reuse, R121, R48 ;  /* 0x0000007949307223 */ /* 0x040fe20000000030 */
[----:B------:R-:W-:Y:S01]  /*8370*/  F2FP.SATFINITE.E5M2.F32.PACK_AB_MERGE_C R7, R28, R27, RZ ;  /* 0x0000001b1c07723e */ /* 0x000fe200048060ff */
        /* <DEDUP_REMOVED lines=8> */
[----:B------:R-:W-:Y:S01]  /*8400*/  FMUL R56, R70, R63 ;  /* 0x0000003f46387220 */ /* 0x000fe20000400000 */
[----:B------:R-:W-:Y:S01]  /*8410*/  F2FP.SATFINITE.E5M2.F32.PACK_AB_MERGE_C R4, R2, R0, R3 ;  /* 0x000000000204723e */ /* 0x000fe20004806003 */
[C---:B------:R-:W-:Y:S01]  /*8420*/  FFMA R53, R73.reuse, R126, R53 ;  /* 0x0000007e49357223 */ /* 0x040fe20000000035 */
[----:B------:R-:W-:Y:S01]  /*8430*/  F2FP.SATFINITE.E5M2.F32.PACK_AB_MERGE_C R7, R26, R25, R7 ;  /* 0x000000191a07723e */ /* 0x000fe20004806007 */
[C---:B------:R-:W-:Y:S01]  /*8440*/  FFMA R54, R73.reuse, R127, R54 ;  /* 0x0000007f49367223 */ /* 0x040fe20000000036 */
[--C-:B------:R-:W-:Y:S02]  /*8450*/  HADD2.F32 R74, -RZ, R155.reuse.H0_H0 ;  /* 0x2000009bff4a7230 */ /* 0x100fe40000004100 */
[C---:B------:R-:W-:Y:S01]  /*8460*/  FFMA R55, R73.reuse, R128, R55 ;  /* 0x0000008049377223 */ /* 0x040fe20000000037 */
[----:B------:R-:W-:Y:S01]  /*8470*/  HADD2.F32 R131, -RZ, R155.H1_H1 ;  /* 0x3000009bff837230 */ /* 0x000fe20000004100 */
[----:B------:R1:W-:Y:S01]  /*8480*/  STS.128 [R179+0x6010], R4 ;  /* 0x00601004b3007388 */ /* 0x0003e20000000c00 */
[----:B------:R-:W-:Y:S01]  /*8490*/  F2FP.SATFINITE.E5M2.F32.PACK_AB_MERGE_C R35, R36, R35, RZ ;  /* 0x000000232423723e */ /* 0x000fe200048060ff */
[C---:B------:R-:W-:Y:S01]  /*84a0*/  FFMA R56, R73.reuse, R129, R56 ;  /* 0x0000008149387223 */ /* 0x040fe20000000038 */
[----:B------:R-:W-:Y:S01]  /*84b0*/  F2FP.SATFINITE.E5M2.F32.PACK_AB_MERGE_C R39, R40, R39, RZ ;  /* 0x000000272827723e */ /* 0x000fe200048060ff */
[C---:B------:R-:W-:Y:S01]  /*84c0*/  FFMA R57, R73.reuse, R72, R57 ;  /* 0x0000004849397223 */ /* 0x040fe20000000039 */
[----:B------:R-:W-:Y:S01]  /*84d0*/  F2FP.SATFINITE.E5M2.F32.PACK_AB_MERGE_C R43, R44, R43, RZ ;  /* 0x0000002b2c2b723e */ /* 0x000fe200048060ff */
[C---:B------:R-:W-:Y:S01]  /*84e0*/  FFMA R58, R73.reuse, R75, R58 ;  /* 0x0000004b493a7223 */ /* 0x040fe2000000003a */
[C---:B------:R-:W-:Y:S01]  /*84f0*/  FFMA R59, R73.reuse, R74, R59 ;  /* 0x0000004a493b7223 */ /* 0x040fe2000000003b */
[----:B------:R-:W-:Y:S01]  /*8500*/  F2FP.SATFINITE.E5M2.F32.PACK_AB_MERGE_C R33, R34, R33, R35 ;  /* 0x000000212221723e */ /* 0x000fe20004806023 */
        /* <DEDUP_REMOVED lines=11> */
[----:B------:R-:W-:Y:S05]  /*85c0*/  F2FP.SATFINITE.E5M2.F32.PACK_AB_MERGE_C R51, R58, R57, R59 ;  /* 0x000000393a33723e */ /* 0x000fea000480603b */
        /* <DEDUP_REMOVED lines=10> */
[----:B------:R-:W-:Y:S02]  /*8670*/  UIADD3 UR9, UPT, UPT, UR49, 0x40, URZ ;  /* 0x0000004031097890 */ /* 0x000fe4000fffe0ff */
[----:B------:R-:W-:Y:S01]  /*8680*/  UIADD3 UR8, UPT, UPT, UR44, 0x6200, URZ ;  /* 0x000062002c087890 */ /* 0x000fe2000fffe0ff */
[----:B------:R-:W-:Y:S01]  /*8690*/  UMOV UR10, UR50 ;  /* 0x00000032000a7c82 */ /* 0x000fe20008000000 */
[----:B------:R-:W-:Y:S01]  /*86a0*/  UMOV UR11, UR36 ;  /* 0x00000024000b7c82 */ /* 0x000fe20008000000 */
[----:B--2---:R-:W-:Y:S04]  /*86b0*/  UIADD3 UR4, UP0, UPT, UR6, 0x680, URZ ;  /* 0x0000068006047890 */ /* 0x004fe8000ff1e0ff */
[----:B------:R-:W-:Y:S09]  /*86c0*/  UIADD3.X UR5, UPT, UPT, URZ, UR7, URZ, UP0, !UPT ;  /* 0x00000007ff057290 */ /* 0x000ff200087fe4ff */
[----:B------:R2:W-:Y:S01]  /*86d0*/  UTMASTG.3D [UR8], [UR4] ;  /* 0x00000008040073b5 */ /* 0x0005e20008010000 */
[----:B------:R0:W-:Y:S01]  /*86e0*/  UTMACMDFLUSH ;  /* 0x00000000000079b7 */ /* 0x0001e20000000000 */
[----:B--2---:R-:W-:Y:S04]  /*86f0*/  DEPBAR.LE SB0, 0x1 ;  /* 0x000080400000791a */ /* 0x004fe80000000000 */
.L_x_112:
[----:B------:R-:W-:Y:S05]  /*8700*/  BSYNC.RECONVERGENT B0 ;  /* 0x0000000000007941 */ /* 0x000fea0003800200 */
.L_x_111:
[----:B------:R-:W-:Y:S01]  /*8710*/  R2UR UR4, R160 ;  /* 0x00000000a00472ca */ /* 0x000fe200000e0000 */
[----:B------:R-:W-:Y:S01]  /*8720*/  BAR.SYNC.DEFER_BLOCKING 0x1, 0x80 ;  /* 0x0042000000007b1d */ /* 0x000fe20000010000 */
[----:B------:R-:W-:Y:S01]  /*8730*/  ISETP.NE.AND P0, PT, R162, 0x2, PT ;  /* 0x00000002a200780c */ /* 0x000fe20003f05270 */
[----:B------:R-:W-:Y:S01]  /*8740*/  UISETP.NE.AND UP0, UPT, UR46, URZ, UPT ;  /* 0x000000ff2e00728c */ /* 0x000fe2000bf05270 */
[----:B------:R-:W-:Y:S01]  /*8750*/  ISETP.NE.AND P1, PT, R68, 0x4, PT ;  /* 0x000000044400780c */ /* 0x000fe20003f25270 */
[----:B------:R-:W-:Y:S01]  /*8760*/  UIADD3 UR20, UPT, UPT, UR37, UR63, URZ ;  /* 0x0000003f25147290 */ /* 0x000fe2000fffe0ff */
[----:B------:R-:W-:Y:S02]  /*8770*/  SEL R0, RZ, 0x1, P0 ;  /* 0x00000001ff007807 */ /* 0x000fe40000000000 */
[----:B------:R-:W-:Y:S02]  /*8780*/  SEL R3, RZ, 0x1, P1 ;  /* 0x00000001ff037807 */ /* 0x000fe40000800000 */
[----:B------:R-:W-:Y:S02]  /*8790*/  LOP3.LUT R167, R167, R0, RZ, 0x3c, !PT ;  /* 0x00000000a7a77212 */ /* 0x000fe400078e3cff */
[----:B------:R-:W-:Y:S01]  /*87a0*/  LOP3.LUT R168, R168, R3, RZ, 0x3c, !PT ;  /* 0x00000003a8a87212 */ /* 0x000fe200078e3cff */
[----:B------:R-:W-:Y:S01]  /*87b0*/  UIADD3 UR16, UPT, UPT, UR38, UR4, URZ ;  /* 0x0000000426107290 */ /* 0x000fe2000fffe0ff */
[----:B------:R-:W-:Y:S02]  /*87c0*/  SEL R162, R162, RZ, P0 ;  /* 0x000000ffa2a27207 */ /* 0x000fe40000000000 */
[----:B------:R-:W-:Y:S01]  /*87d0*/  SEL R68, R68, RZ, P1 ;  /* 0x000000ff44447207 */ /* 0x000fe20000800000 */
[----:B------:R-:W-:Y:S01]  /*87e0*/  UMOV UR36, UR59 ;  /* 0x0000003b00247c82 */ /* 0x000fe20008000000 */
[----:B------:R-:W-:Y:S07]  /*87f0*/  BRA.U UP0, `(.L_x_113) ;  /* 0xffffffc5005c7547 */ /* 0x000fee000b83ffff */
[----:B------:R-:W-:Y:S05]  /*8800*/  EXIT ;  /* 0x000000000000794d */ /* 0x000fea0003800000 */
.L_x_24:
[----:B--2---:R2:W3:Y:S02]  /*8810*/  SYNCS.PHASECHK.TRANS64.TRYWAIT P0, [R3+URZ+0xf0], R2 ;  /* 0x0000f002030075a7 */ /* 0x0044e400080011ff */
[----:B---3--:R-:W-:Y:S05]  /*8820*/  @!P0 NANOSLEEP.SYNCS 0x989680 ;  /* 0x009896800000895d */ /* 0x008fea0003900000 */
[----:B------:R-:W3:Y:S02]  /*8830*/  @!P0 SYNCS.PHASECHK.TRANS64 P0, [R3+URZ+0xf0], R2 ;  /* 0x0000f002030085a7 */ /* 0x000ee400080010ff */
[----:B---3--:R-:W-:Y:S05]  /*8840*/  @!P0 BRA `(.L_x_24) ;  /* 0xfffffffc00f08947 */ /* 0x008fea000383ffff */
[----:B------:R-:W-:Y:S05]  /*8850*/  BRA `(.L_x_114) ;  /* 0xffffff90000c7947 */ /* 0x000fea000383ffff */
.L_x_27:
[----:B-1----:R-:W-:-:S07]  /*8860*/  MOV R0, UR33 ;  /* 0x0000002100007c02 */ /* 0x002fce0008000f00 */
.L_x_115:
[----:B-1----:R1:W2:Y:S02]  /*8870*/  SYNCS.PHASECHK.TRANS64.TRYWAIT P0, [R0+URZ+0x28], R3 ;  /* 0x00002803000075a7 */ /* 0x0022a400080011ff */
[----:B--2---:R-:W-:Y:S05]  /*8880*/  @!P0 NANOSLEEP.SYNCS 0x989680 ;  /* 0x009896800000895d */ /* 0x004fea0003900000 */
[----:B------:R-:W2:Y:S02]  /*8890*/  @!P0 SYNCS.PHASECHK.TRANS64 P0, [R0+URZ+0x28], R3 ;  /* 0x00002803000085a7 */ /* 0x000ea400080010ff */
[----:B--2---:R-:W-:Y:S05]  /*88a0*/  @!P0 BRA `(.L_x_115) ;  /* 0xfffffffc00f08947 */ /* 0x004fea000383ffff */
[----:B------:R-:W-:Y:S05]  /*88b0*/  BRA `(.L_x_26) ;  /* 0xffffff9000547947 */ /* 0x000fea000383ffff */
.L_x_34:
[----:B-1----:R-:W-:-:S07]  /*88c0*/  MOV R0, UR17 ;  /* 0x0000001100007c02 */ /* 0x002fce0008000f00 */
.L_x_116:
[----:B-1----:R1:W2:Y:S02]  /*88d0*/  SYNCS.PHASECHK.TRANS64.TRYWAIT P0, [R0+URZ+0x28], R3 ;  /* 0x00002803000075a7 */ /* 0x0022a400080011ff */
[----:B--2---:R-:W-:Y:S05]  /*88e0*/  @!P0 NANOSLEEP.SYNCS 0x989680 ;  /* 0x009896800000895d */ /* 0x004fea0003900000 */
[----:B------:R-:W2:Y:S02]  /*88f0*/  @!P0 SYNCS.PHASECHK.TRANS64 P0, [R0+URZ+0x28], R3 ;  /* 0x00002803000085a7 */ /* 0x000ea400080010ff */
[----:B--2---:R-:W-:Y:S05]  /*8900*/  @!P0 BRA `(.L_x_116) ;  /* 0xfffffffc00f08947 */ /* 0x004fea000383ffff */
[----:B------:R-:W-:Y:S05]  /*8910*/  BRA `(.L_x_33) ;  /* 0xffffff9400107947 */ /* 0x000fea000383ffff */
.L_x_39:
[----:B-1----:R1:W2:Y:S02]  /*8920*/  SYNCS.PHASECHK.TRANS64.TRYWAIT P0, [R3+URZ+0x80], R0 ;  /* 0x00008000030075a7 */ /* 0x0022a400080011ff */
[----:B--2---:R-:W-:Y:S05]  /*8930*/  @!P0 NANOSLEEP.SYNCS 0x989680 ;  /* 0x009896800000895d */ /* 0x004fea0003900000 */
[----:B------:R-:W2:Y:S02]  /*8940*/  @!P0 SYNCS.PHASECHK.TRANS64 P0, [R3+URZ+0x80], R0 ;  /* 0x00008000030085a7 */ /* 0x000ea400080010ff */
[----:B--2---:R-:W-:Y:S05]  /*8950*/  @!P0 BRA `(.L_x_39) ;  /* 0xfffffffc00f08947 */ /* 0x004fea000383ffff */
[----:B------:R-:W-:Y:S05]  /*8960*/  BRA `(.L_x_117) ;  /* 0xffffff9400b47947 */ /* 0x000fea000383ffff */
.L_x_43:
[----:B-1----:R-:W-:-:S07]  /*8970*/  MOV R0, UR4 ;  /* 0x0000000400007c02 */ /* 0x002fce0008000f00 */
.L_x_118:
[----:B-1----:R1:W2:Y:S02]  /*8980*/  SYNCS.PHASECHK.TRANS64.TRYWAIT P0, [R0+URZ], R3 ;  /* 0x00000003000075a7 */ /* 0x0022a400080011ff */
[----:B--2---:R-:W-:Y:S05]  /*8990*/  @!P0 NANOSLEEP.SYNCS 0x989680 ;  /* 0x009896800000895d */ /* 0x004fea0003900000 */
[----:B------:R-:W2:Y:S02]  /*89a0*/  @!P0 SYNCS.PHASECHK.TRANS64 P0, [R0+URZ], R3 ;  /* 0x00000003000085a7 */ /* 0x000ea400080010ff */
[----:B--2---:R-:W-:Y:S05]  /*89b0*/  @!P0 BRA `(.L_x_118) ;  /* 0xfffffffc00f08947 */ /* 0x004fea000383ffff */
[----:B------:R-:W-:Y:S05]  /*89c0*/  BRA `(.L_x_119) ;  /* 0xffffff9c005c7947 */ /* 0x000fea000383ffff */
.L_x_44:
[----:B------:R-:W-:-:S07]  /*89d0*/  MOV R0, UR5 ;  /* 0x0000000500007c02 */ /* 0x000fce0008000f00 */
.L_x_120:
[----:B-1----:R1:W2:Y:S02]  /*89e0*/  SYNCS.PHASECHK.TRANS64.TRYWAIT P0, [R0+URZ], R3 ;  /* 0x00000003000075a7 */ /* 0x0022a400080011ff */
[----:B--2---:R-:W-:Y:S05]  /*89f0*/  @!P0 NANOSLEEP.SYNCS 0x989680 ;  /* 0x009896800000895d */ /* 0x004fea0003900000 */
[----:B------:R-:W2:Y:S02]  /*8a00*/  @!P0 SYNCS.PHASECHK.TRANS64 P0, [R0+URZ], R3 ;  /* 0x00000003000085a7 */ /* 0x000ea400080010ff */
[----:B--2---:R-:W-:Y:S05]  /*8a10*/  @!P0 BRA `(.L_x_120) ;  /* 0xfffffffc00f08947 */ /* 0x004fea000383ffff */
[----:B------:R-:W-:Y:S05]  /*8a20*/  BRA `(.L_x_121) ;  /* 0xffffff9c00687947 */ /* 0x000fea000383ffff */
.L_x_45:
[----:B------:R-:W-:-:S07]  /*8a30*/  MOV R0, UR5 ;  /* 0x0000000500007c02 */ /* 0x000fce0008000f00 */
.L_x_122:
[----:B-1----:R1:W2:Y:S02]  /*8a40*/  SYNCS.PHASECHK.TRANS64.TRYWAIT P0, [R0+URZ], R3 ;  /* 0x00000003000075a7 */ /* 0x0022a400080011ff */
[----:B--2---:R-:W-:Y:S05]  /*8a50*/  @!P0 NANOSLEEP.SYNCS 0x989680 ;  /* 0x009896800000895d */ /* 0x004fea0003900000 */
[----:B------:R-:W2:Y:S02]  /*8a60*/  @!P0 SYNCS.PHASECHK.TRANS64 P0, [R0+URZ], R3 ;  /* 0x00000003000085a7 */ /* 0x000ea400080010ff */
[----:B--2---:R-:W-:Y:S05]  /*8a70*/  @!P0 BRA `(.L_x_122) ;  /* 0xfffffffc00f08947 */ /* 0x004fea000383ffff */
[----:B------:R-:W-:Y:S05]  /*8a80*/  BRA `(.L_x_123) ;  /* 0xffffff9c00747947 */ /* 0x000fea000383ffff */
.L_x_46:
[----:B------:R-:W-:-:S07]  /*8a90*/  MOV R0, UR5 ;  /* 0x0000000500007c02 */ /* 0x000fce0008000f00 */
.L_x_124:
[----:B-1----:R1:W2:Y:S02]  /*8aa0*/  SYNCS.PHASECHK.TRANS64.TRYWAIT P0, [R0+URZ], R3 ;  /* 0x00000003000075a7 */ /* 0x0022a400080011ff */
[----:B--2---:R-:W-:Y:S05]  /*8ab0*/  @!P0 NANOSLEEP.SYNCS 0x989680 ;  /* 0x009896800000895d */ /* 0x004fea0003900000 */
[----:B------:R-:W2:Y:S02]  /*8ac0*/  @!P0 SYNCS.PHASECHK.TRANS64 P0, [R0+URZ], R3 ;  /* 0x00000003000085a7 */ /* 0x000ea400080010ff */
[----:B--2---:R-:W-:Y:S05]  /*8ad0*/  @!P0 BRA `(.L_x_124) ;  /* 0xfffffffc00f08947 */ /* 0x004fea000383ffff */
[----:B------:R-:W-:Y:S05]  /*8ae0*/  BRA `(.L_x_125) ;  /* 0xffffff9c00807947 */ /* 0x000fea000383ffff */
.L_x_49:
[----:B-1----:R1:W2:Y:S02]  /*8af0*/  SYNCS.PHASECHK.TRANS64.TRYWAIT P0, [R2+URZ+0xe0], R5 ;  /* 0x0000e005020075a7 */ /* 0x0022a400080011ff */
[----:B--2---:R-:W-:Y:S05]  /*8b00*/  @!P0 NANOSLEEP.SYNCS 0x989680 ;  /* 0x009896800000895d */ /* 0x004fea0003900000 */
[----:B------:R-:W2:Y:S02]  /*8b10*/  @!P0 SYNCS.PHASECHK.TRANS64 P0, [R2+URZ+0xe0], R5 ;  /* 0x0000e005020085a7 */ /* 0x000ea400080010ff */
[----:B--2---:R-:W-:Y:S05]  /*8b20*/  @!P0 BRA `(.L_x_49) ;  /* 0xfffffffc00f08947 */ /* 0x004fea000383ffff */
[----:B------:R-:W-:Y:S05]  /*8b30*/  BRA `(.L_x_126) ;  /* 0xffffff9c00dc7947 */ /* 0x000fea000383ffff */
.L_x_50:
[----:B------:R-:W-:-:S07]  /*8b40*/  MOV R2, UR4 ;  /* 0x0000000400027c02 */ /* 0x000fce0008000f00 */
.L_x_127:
[----:B-1----:R1:W2:Y:S02]  /*8b50*/  SYNCS.PHASECHK.TRANS64.TRYWAIT P0, [R2+URZ+0x90], R5 ;  /* 0x00009005020075a7 */ /* 0x0022a400080011ff */
[----:B--2---:R-:W-:Y:S05]  /*8b60*/  @!P0 NANOSLEEP.SYNCS 0x989680 ;  /* 0x009896800000895d */ /* 0x004fea0003900000 */
[----:B------:R-:W2:Y:S02]  /*8b70*/  @!P0 SYNCS.PHASECHK.TRANS64 P0, [R2+URZ+0x90], R5 ;  /* 0x00009005020085a7 */ /* 0x000ea400080010ff */
[----:B--2---:R-:W-:Y:S05]  /*8b80*/  @!P0 BRA `(.L_x_127) ;  /* 0xfffffffc00f08947 */ /* 0x004fea000383ffff */
[----:B------:R-:W-:Y:S05]  /*8b90*/  BRA `(.L_x_128) ;  /* 0xffffff9c00ec7947 */ /* 0x000fea000383ffff */
.L_x_51:
[----:B-1----:R1:W2:Y:S02]  /*8ba0*/  SYNCS.PHASECHK.TRANS64.TRYWAIT P1, [R2+URZ+0x80], R5 ;  /* 0x00008005020075a7 */ /* 0x0022a400080211ff */
[----:B--2---:R-:W-:Y:S05]  /*8bb0*/  @!P1 NANOSLEEP.SYNCS 0x989680 ;  /* 0x009896800000995d */ /* 0x004fea0003900000 */
[----:B------:R-:W2:Y:S02]  /*8bc0*/  @!P1 SYNCS.PHASECHK.TRANS64 P1, [R2+URZ+0x80], R5 ;  /* 0x00008005020095a7 */ /* 0x000ea400080210ff */
[----:B--2---:R-:W-:Y:S05]  /*8bd0*/  @!P1 BRA `(.L_x_51) ;  /* 0xfffffffc00f09947 */ /* 0x004fea000383ffff */
[----:B------:R-:W-:Y:S05]  /*8be0*/  BRA `(.L_x_129) ;  /* 0xffffffa0001c7947 */ /* 0x000fea000383ffff */
.L_x_54:
[----:B------:R-:W-:-:S07]  /*8bf0*/  MOV R0, UR4 ;  /* 0x0000000400007c02 */ /* 0x000fce0008000f00 */
.L_x_130:
[----:B-1----:R1:W2:Y:S02]  /*8c00*/  SYNCS.PHASECHK.TRANS64.TRYWAIT P0, [R0+URZ+0x90], R3 ;  /* 0x00009003000075a7 */ /* 0x0022a400080011ff */
[----:B--2---:R-:W-:Y:S05]  /*8c10*/  @!P0 NANOSLEEP.SYNCS 0x989680 ;  /* 0x009896800000895d */ /* 0x004fea0003900000 */
[----:B------:R-:W2:Y:S02]  /*8c20*/  @!P0 SYNCS.PHASECHK.TRANS64 P0, [R0+URZ+0x90], R3 ;  /* 0x00009003000085a7 */ /* 0x000ea400080010ff */
[----:B--2---:R-:W-:Y:S05]  /*8c30*/  @!P0 BRA `(.L_x_130) ;  /* 0xfffffffc00f08947 */ /* 0x004fea000383ffff */
[----:B------:R-:W-:Y:S05]  /*8c40*/  BRA `(.L_x_53) ;  /* 0xffffffa000707947 */ /* 0x000fea000383ffff */
.L_x_61:
[----:B-1----:R1:W2:Y:S02]  /*8c50*/  SYNCS.PHASECHK.TRANS64.TRYWAIT P1, [R0+URZ+0x80], R5 ;  /* 0x00008005000075a7 */ /* 0x0022a400080211ff */
[----:B--2---:R-:W-:Y:S05]  /*8c60*/  @!P1 NANOSLEEP.SYNCS 0x989680 ;  /* 0x009896800000995d */ /* 0x004fea0003900000 */
[----:B------:R-:W2:Y:S02]  /*8c70*/  @!P1 SYNCS.PHASECHK.TRANS64 P1, [R0+URZ+0x80], R5 ;  /* 0x00008005000095a7 */ /* 0x000ea400080210ff */
[----:B--2---:R-:W-:Y:S05]  /*8c80*/  @!P1 BRA `(.L_x_61) ;  /* 0xfffffffc00f09947 */ /* 0x004fea000383ffff */
[----:B------:R-:W-:Y:S05]  /*8c90*/  BRA `(.L_x_131) ;  /* 0xffffffa400cc7947 */ /* 0x000fea000383ffff */
.L_x_62:
[----:B------:R-:W-:-:S07]  /*8ca0*/  MOV R3, UR18 ;  /* 0x0000001200037c02 */ /* 0x000fce0008000f00 */
.L_x_132:
[----:B-1----:R1:W2:Y:S02]  /*8cb0*/  SYNCS.PHASECHK.TRANS64.TRYWAIT P0, [R3+URZ+0xc0], R0 ;  /* 0x0000c000030075a7 */ /* 0x0022a400080011ff */
[----:B--2---:R-:W-:Y:S05]  /*8cc0*/  @!P0 NANOSLEEP.SYNCS 0x989680 ;  /* 0x009896800000895d */ /* 0x004fea0003900000 */
[----:B------:R-:W2:Y:S02]  /*8cd0*/  @!P0 SYNCS.PHASECHK.TRANS64 P0, [R3+URZ+0xc0], R0 ;  /* 0x0000c000030085a7 */ /* 0x000ea400080010ff */
[----:B--2---:R-:W-:Y:S05]  /*8ce0*/  @!P0 BRA `(.L_x_132) ;  /* 0xfffffffc00f08947 */ /* 0x004fea000383ffff */
[----:B------:R-:W-:Y:S05]  /*8cf0*/  BRA `(.L_x_133) ;  /* 0xffffffa800007947 */ /* 0x000fea000383ffff */
.L_x_65:
[----:B------:R-:W-:Y:S07]  /*8d00*/  MOV R0, UR6 ;  /* 0x0000000600007c02 */ /* 0x000fee0008000f00 */
.L_x_134:
[----:B-1----:R1:W2:Y:S02]  /*8d10*/  SYNCS.PHASECHK.TRANS64.TRYWAIT P0, [R0+URZ], R3 ;  /* 0x00000003000075a7 */ /* 0x0022a400080011ff */
[----:B--2---:R-:W-:Y:S05]  /*8d20*/  @!P0 NANOSLEEP.SYNCS 0x989680 ;  /* 0x009896800000895d */ /* 0x004fea0003900000 */
[----:B------:R-:W2:Y:S02]  /*8d30*/  @!P0 SYNCS.PHASECHK.TRANS64 P0, [R0+URZ], R3 ;  /* 0x00000003000085a7 */ /* 0x000ea400080010ff */
[----:B--2---:R-:W-:Y:S05]  /*8d40*/  @!P0 BRA `(.L_x_134) ;  /* 0xfffffffc00f08947 */ /* 0x004fea000383ffff */
[----:B------:R-:W-:Y:S05]  /*8d50*/  BRA `(.L_x_64) ;  /* 0xffffffa800207947 */ /* 0x000fea000383ffff */
.L_x_68:
[----:B------:R-:W-:-:S07]  /*8d60*/  MOV R0, UR4 ;  /* 0x0000000400007c02 */ /* 0x000fce0008000f00 */
.L_x_135:
[----:B--2---:R2:W4:Y:S02]  /*8d70*/  SYNCS.PHASECHK.TRANS64.TRYWAIT P0, [R0+URZ], R3 ;  /* 0x00000003000075a7 */ /* 0x00452400080011ff */
[----:B----4-:R-:W-:Y:S05]  /*8d80*/  @!P0 NANOSLEEP.SYNCS 0x989680 ;  /* 0x009896800000895d */ /* 0x010fea0003900000 */
[----:B------:R-:W4:Y:S02]  /*8d90*/  @!P0 SYNCS.PHASECHK.TRANS64 P0, [R0+URZ], R3 ;  /* 0x00000003000085a7 */ /* 0x000f2400080010ff */
[----:B----4-:R-:W-:Y:S05]  /*8da0*/  @!P0 BRA `(.L_x_135) ;  /* 0xfffffffc00f08947 */ /* 0x010fea000383ffff */
[----:B------:R-:W-:Y:S05]  /*8db0*/  BRA `(.L_x_136) ;  /* 0xffffffa800c07947 */ /* 0x000fea000383ffff */
.L_x_69:
[----:B------:R-:W-:-:S07]  /*8dc0*/  MOV R0, UR5 ;  /* 0x0000000500007c02 */ /* 0x000fce0008000f00 */
.L_x_137:
[----:B-1----:R1:W2:Y:S02]  /*8dd0*/  SYNCS.PHASECHK.TRANS64.TRYWAIT P0, [R0+URZ], R3 ;  /* 0x00000003000075a7 */ /* 0x0022a400080011ff */
[----:B--2---:R-:W-:Y:S05]  /*8de0*/  @!P0 NANOSLEEP.SYNCS 0x989680 ;  /* 0x009896800000895d */ /* 0x004fea0003900000 */
[----:B------:R-:W2:Y:S02]  /*8df0*/  @!P0 SYNCS.PHASECHK.TRANS64 P0, [R0+URZ], R3 ;  /* 0x00000003000085a7 */ /* 0x000ea400080010ff */
[----:B--2---:R-:W-:Y:S05]  /*8e00*/  @!P0 BRA `(.L_x_137) ;  /* 0xfffffffc00f08947 */ /* 0x004fea000383ffff */
[----:B------:R-:W-:Y:S05]  /*8e10*/  BRA `(.L_x_138) ;  /* 0xffffffa800cc7947 */ /* 0x000fea000383ffff */
.L_x_70:
[----:B------:R-:W-:-:S07]  /*8e20*/  MOV R0, UR5 ;  /* 0x0000000500007c02 */ /* 0x000fce0008000f00 */
.L_x_139:
[----:B-1----:R1:W2:Y:S02]  /*8e30*/  SYNCS.PHASECHK.TRANS64.TRYWAIT P0, [R0+URZ], R3 ;  /* 0x00000003000075a7 */ /* 0x0022a400080011ff */
[----:B--2---:R-:W-:Y:S05]  /*8e40*/  @!P0 NANOSLEEP.SYNCS 0x989680 ;  /* 0x009896800000895d */ /* 0x004fea0003900000 */
[----:B------:R-:W2:Y:S02]  /*8e50*/  @!P0 SYNCS.PHASECHK.TRANS64 P0, [R0+URZ], R3 ;  /* 0x00000003000085a7 */ /* 0x000ea400080010ff */
[----:B--2---:R-:W-:Y:S05]  /*8e60*/  @!P0 BRA `(.L_x_139) ;  /* 0xfffffffc00f08947 */ /* 0x004fea000383ffff */
[----:B------:R-:W-:Y:S05]  /*8e70*/  BRA `(.L_x_140) ;  /* 0xffffffa800d87947 */ /* 0x000fea000383ffff */
.L_x_71:
[----:B------:R-:W-:-:S07]  /*8e80*/  MOV R0, UR4 ;  /* 0x0000000400007c02 */ /* 0x000fce0008000f00 */
.L_x_141:
[----:B-1----:R1:W2:Y:S02]  /*8e90*/  SYNCS.PHASECHK.TRANS64.TRYWAIT P0, [R0+URZ], R3 ;  /* 0x00000003000075a7 */ /* 0x0022a400080011ff */
[----:B--2---:R-:W-:Y:S05]  /*8ea0*/  @!P0 NANOSLEEP.SYNCS 0x989680 ;  /* 0x009896800000895d */ /* 0x004fea0003900000 */
[----:B------:R-:W2:Y:S02]  /*8eb0*/  @!P0 SYNCS.PHASECHK.TRANS64 P0, [R0+URZ], R3 ;  /* 0x00000003000085a7 */ /* 0x000ea400080010ff */
[----:B--2---:R-:W-:Y:S05]  /*8ec0*/  @!P0 BRA `(.L_x_141) ;  /* 0xfffffffc00f08947 */ /* 0x004fea000383ffff */
[----:B------:R-:W-:Y:S05]  /*8ed0*/  BRA `(.L_x_142) ;  /* 0xffffffa800e47947 */ /* 0x000fea000383ffff */
.L_x_76:
[----:B--2---:R2:W3:Y:S02]  /*8ee0*/  SYNCS.PHASECHK.TRANS64.TRYWAIT P0, [R12+URZ+0x80], R9 ;  /* 0x000080090c0075a7 */ /* 0x0044e400080011ff */
[----:B---3--:R-:W-:Y:S05]  /*8ef0*/  @!P0 NANOSLEEP.SYNCS 0x989680 ;  /* 0x009896800000895d */ /* 0x008fea0003900000 */
[----:B------:R-:W3:Y:S02]  /*8f00*/  @!P0 SYNCS.PHASECHK.TRANS64 P0, [R12+URZ+0x80], R9 ;  /* 0x000080090c0085a7 */ /* 0x000ee400080010ff */
[----:B---3--:R-:W-:Y:S05]  /*8f10*/  @!P0 BRA `(.L_x_76) ;  /* 0xfffffffc00f08947 */ /* 0x008fea000383ffff */
[----:B------:R-:W-:Y:S05]  /*8f20*/  BRA `(.L_x_143) ;  /* 0xffffffac00fc7947 */ /* 0x000fea000383ffff */
.L_x_79:
[----:B------:R-:W-:Y:S07]  /*8f30*/  MOV R0, UR21 ;  /* 0x0000001500007c02 */ /* 0x000fee0008000f00 */
.L_x_144:
[----:B--2---:R2:W3:Y:S02]  /*8f40*/  SYNCS.PHASECHK.TRANS64.TRYWAIT P2, [R0+URZ+0x78], R11 ;  /* 0x0000780b000075a7 */ /* 0x0044e400080411ff */
[----:B---3--:R-:W-:Y:S05]  /*8f50*/  @!P2 NANOSLEEP.SYNCS 0x989680 ;  /* 0x009896800000a95d */ /* 0x008fea0003900000 */
[----:B------:R-:W3:Y:S02]  /*8f60*/  @!P2 SYNCS.PHASECHK.TRANS64 P2, [R0+URZ+0x78], R11 ;  /* 0x0000780b0000a5a7 */ /* 0x000ee400080410ff */
[----:B---3--:R-:W-:Y:S05]  /*8f70*/  @!P2 BRA `(.L_x_144) ;  /* 0xfffffffc00f0a947 */ /* 0x008fea000383ffff */
[----:B------:R-:W-:Y:S05]  /*8f80*/  BRA `(.L_x_78) ;  /* 0xffffffb400647947 */ /* 0x000fea000383ffff */
.L_x_82:
[----:B--2---:R-:W-:Y:S07]  /*8f90*/  MOV R0, UR21 ;  /* 0x0000001500007c02 */ /* 0x004fee0008000f00 */
.L_x_145:
[----:B--2---:R2:W3:Y:S02]  /*8fa0*/  SYNCS.PHASECHK.TRANS64.TRYWAIT P0, [R0+URZ+0x60], R9 ;  /* 0x00006009000075a7 */ /* 0x0044e400080011ff */
[----:B---3--:R-:W-:Y:S05]  /*8fb0*/  @!P0 NANOSLEEP.SYNCS 0x989680 ;  /* 0x009896800000895d */ /* 0x008fea0003900000 */
[----:B------:R-:W3:Y:S02]  /*8fc0*/  @!P0 SYNCS.PHASECHK.TRANS64 P0, [R0+URZ+0x60], R9 ;  /* 0x00006009000085a7 */ /* 0x000ee400080010ff */
[----:B---3--:R-:W-:Y:S05]  /*8fd0*/  @!P0 BRA `(.L_x_145) ;  /* 0xfffffffc00f08947 */ /* 0x008fea000383ffff */
[----:B------:R-:W-:Y:S05]  /*8fe0*/  BRA `(.L_x_146) ;  /* 0xffffffb400c07947 */ /* 0x000fea000383ffff */
.L_x_83:
[----:B------:R-:W-:Y:S07]  /*8ff0*/  MOV R0, UR21 ;  /* 0x0000001500007c02 */ /* 0x000fee0008000f00 */
.L_x_147:
[----:B--2---:R2:W3:Y:S02]  /*9000*/  SYNCS.PHASECHK.TRANS64.TRYWAIT P0, [R0+URZ+0x68], R9 ;  /* 0x00006809000075a7 */ /* 0x0044e400080011ff */
[----:B---3--:R-:W-:Y:S05]  /*9010*/  @!P0 NANOSLEEP.SYNCS 0x989680 ;  /* 0x009896800000895d */ /* 0x008fea0003900000 */
[----:B------:R-:W3:Y:S02]  /*9020*/  @!P0 SYNCS.PHASECHK.TRANS64 P0, [R0+URZ+0x68], R9 ;  /* 0x00006809000085a7 */ /* 0x000ee400080010ff */
[----:B---3--:R-:W-:Y:S05]  /*9030*/  @!P0 BRA `(.L_x_147) ;  /* 0xfffffffc00f08947 */ /* 0x008fea000383ffff */
[----:B------:R-:W-:Y:S05]  /*9040*/  BRA `(.L_x_148) ;  /* 0xffffffb400fc7947 */ /* 0x000fea000383ffff */
.L_x_85:
[----:B------:R-:W-:-:S07]  /*9050*/  MOV R0, UR21 ;  /* 0x0000001500007c02 */ /* 0x000fce0008000f00 */
.L_x_149:
[----:B---3--:R3:W4:Y:S02]  /*9060*/  SYNCS.PHASECHK.TRANS64.TRYWAIT P0, [R0+URZ+0x60], R3 ;  /* 0x00006003000075a7 */ /* 0x00872400080011ff */
[----:B----4-:R-:W-:Y:S05]  /*9070*/  @!P0 NANOSLEEP.SYNCS 0x989680 ;  /* 0x009896800000895d */ /* 0x010fea0003900000 */
[----:B------:R-:W4:Y:S02]  /*9080*/  @!P0 SYNCS.PHASECHK.TRANS64 P0, [R0+URZ+0x60], R3 ;  /* 0x00006003000085a7 */ /* 0x000f2400080010ff */
[----:B----4-:R-:W-:Y:S05]  /*9090*/  @!P0 BRA `(.L_x_149) ;  /* 0xfffffffc00f08947 */ /* 0x010fea000383ffff */
[----:B------:R-:W-:Y:S05]  /*90a0*/  BRA `(.L_x_150) ;  /* 0xffffffb800707947 */ /* 0x000fea000383ffff */
.L_x_87:
[----:B-1----:R1:W2:Y:S02]  /*90b0*/  SYNCS.PHASECHK.TRANS64.TRYWAIT P0, [R3+URZ+0x80], R0 ;  /* 0x00008000030075a7 */ /* 0x0022a400080011ff */
[----:B--2---:R-:W-:Y:S05]  /*90c0*/  @!P0 NANOSLEEP.SYNCS 0x989680 ;  /* 0x009896800000895d */ /* 0x004fea0003900000 */
[----:B------:R-:W2:Y:S02]  /*90d0*/  @!P0 SYNCS.PHASECHK.TRANS64 P0, [R3+URZ+0x80], R0 ;  /* 0x00008000030085a7 */ /* 0x000ea400080010ff */
[----:B--2---:R-:W-:Y:S05]  /*90e0*/  @!P0 BRA `(.L_x_87) ;  /* 0xfffffffc00f08947 */ /* 0x004fea000383ffff */
[----:B------:R-:W-:Y:S05]  /*90f0*/  BRA `(.L_x_151) ;  /* 0xffffffbc00307947 */ /* 0x000fea000383ffff */
.L_x_98:
[----:B-1----:R1:W2:Y:S02]  /*9100*/  SYNCS.PHASECHK.TRANS64.TRYWAIT P1, [R3+URZ+0x50], R0 ;  /* 0x00005000030075a7 */ /* 0x0022a400080211ff */
[----:B--2---:R-:W-:Y:S05]  /*9110*/  @!P1 NANOSLEEP.SYNCS 0x989680 ;  /* 0x009896800000995d */ /* 0x004fea0003900000 */
[----:B------:R-:W2:Y:S02]  /*9120*/  @!P1 SYNCS.PHASECHK.TRANS64 P1, [R3+URZ+0x50], R0 ;  /* 0x00005000030095a7 */ /* 0x000ea400080210ff */
[----:B--2---:R-:W-:Y:S05]  /*9130*/  @!P1 BRA `(.L_x_98) ;  /* 0xfffffffc00f09947 */ /* 0x004fea000383ffff */
[----:B------:R-:W-:Y:S05]  /*9140*/  BRA `(.L_x_97) ;  /* 0xffffffc800ac7947 */ /* 0x000fea000383ffff */
.L_x_100:
[----:B--2---:R2:W4:Y:S02]  /*9150*/  SYNCS.PHASECHK.TRANS64.TRYWAIT P0, [R186+URZ+0xa0], R5 ;  /* 0x0000a005ba0075a7 */ /* 0x00452400080011ff */
[----:B----4-:R-:W-:Y:S05]  /*9160*/  @!P0 NANOSLEEP.SYNCS 0x989680 ;  /* 0x009896800000895d */ /* 0x010fea0003900000 */
[----:B------:R-:W4:Y:S02]  /*9170*/  @!P0 SYNCS.PHASECHK.TRANS64 P0, [R186+URZ+0xa0], R5 ;  /* 0x0000a005ba0085a7 */ /* 0x000f2400080010ff */
[----:B----4-:R-:W-:Y:S05]  /*9180*/  @!P0 BRA `(.L_x_100) ;  /* 0xfffffffc00f08947 */ /* 0x010fea000383ffff */
[----:B------:R-:W-:Y:S05]  /*9190*/  BRA `(.L_x_99) ;  /* 0xffffffcc00087947 */ /* 0x000fea000383ffff */
.L_x_109:
[----:B--2---:R2:W3:Y:S02]  /*91a0*/  SYNCS.PHASECHK.TRANS64.TRYWAIT P0, [R193+URZ+0x50], R0 ;  /* 0x00005000c10075a7 */ /* 0x0044e400080011ff */
[----:B---3--:R-:W-:Y:S05]  /*91b0*/  @!P0 NANOSLEEP.SYNCS 0x989680 ;  /* 0x009896800000895d */ /* 0x008fea0003900000 */
[----:B------:R-:W3:Y:S02]  /*91c0*/  @!P0 SYNCS.PHASECHK.TRANS64 P0, [R193+URZ+0x50], R0 ;  /* 0x00005000c10085a7 */ /* 0x000ee400080010ff */
[----:B---3--:R-:W-:Y:S05]  /*91d0*/  @!P0 BRA `(.L_x_109) ;  /* 0xfffffffc00f08947 */ /* 0x008fea000383ffff */
[----:B------:R-:W-:Y:S05]  /*91e0*/  BRA `(.L_x_108) ;  /* 0xffffffe000147947 */ /* 0x000fea000383ffff */
        .weak           $__internal_0_$__cuda_sm10x_tcgen05_guardrail_trap_col_being_dealloced_not_returned_by_alloc
        .type           $__internal_0_$__cuda_sm10x_tcgen05_guardrail_trap_col_being_dealloced_not_returned_by_alloc,@function
        .size           $__internal_0_$__cuda_sm10x_tcgen05_guardrail_trap_col_being_dealloced_not_returned_by_alloc,($__internal_1_$__cuda_sm10x_tcgen05_guardrail_trap_phase_invalid_during_alloc - $__internal_0_$__cuda_sm10x_tcgen05_guardrail_trap_col_being_dealloced_not_returned_by_alloc)
$__internal_0_$__cuda_sm10x_tcgen05_guardrail_trap_col_being_dealloced_not_returned_by_alloc:
[----:B------:R-:W-:Y:S05]  /*91f0*/  BPT.TRAP 0x1 ;  /* 0x000000040000795c */ /* 0x000fea0000300000 */
[----:B------:R-:W-:-:S04]  /*9200*/  HFMA2 R3, -RZ, RZ, 0, 0 ;  /* 0x00000000ff037431 */ /* 0x000fc800000001ff */
[----:B------:R-:W-:Y:S05]  /*9210*/  RET.REL.NODEC R2 `(_ZN7cutlass13device_kernelINS_4gemm6kernel13GemmUniversalIN4cute5tupleIJiiiiEEENS1_10collective13CollectiveMmaINS1_35MainloopSm100TmaUmmaWarpSpecializedILi5ELi2ELi4ENS5_IJNS4_1CILi1EEENSA_ILi2EEESB_EEEEENS5_IJNSA_ILi128EEESF_NSA_ILi32EEEEEENS_12float_e5m2_tENS5_IJlSB_lEEESI_SJ_NS4_8TiledMMAINS4_8MMA_AtomIJNS4_10MMA_TraitsINS4_19SM100_MMA_F8F6F4_SSEJSI_SI_fSF_SF_NS4_17integral_constantINS4_4UMMA5MajorELSQ_0EEESR_NSO_INSP_7ScaleInELSS_0EEEST_EEEEEENS4_6LayoutINS5_IJSB_SB_SB_EEENS5_IJNSA_ILi0EEESY_SY_EEEEENS5_IJNS4_10UnderscoreES11_S11_EEEEENS4_23SM90_TMA_LOAD_MULTICASTENS4_14ComposedLayoutINS4_7SwizzleILi1ELi4ELi3EEENS4_18smem_ptr_flag_bitsILi8EEENSW_INS5_IJNSA_ILi8EEESG_EEENS5_IJSG_SB_EEEEEEEvNS4_8identityENS4_13SM90_TMA_LOADES1E_vS1F_EENS_8epilogue10collective18CollectiveEpilogueINS1I_23Sm100TmaWarpSpecializedILi2ELi2ELi64ELb0ELb0EEEJSH_NS5_IJNSW_ISF_SB_EENSW_INSA_ILi64EEESB_EEEEESI_SJ_SI_SJ_NS1I_6fusion15FusionCallbacksIS1M_NS1R_17LinearCombinationISI_fSI_fLNS_15FloatRoundStyleE2EEESH_S1Q_JEEENS4_5SM1004TMEM4LOAD26SM100_TMEM_LOAD_32dp32b64xES1G_NS15_INS16_ILi2ELi4ELi3EEES19_NSW_INS5_IJS1A_S1O_EEENS5_IJS1O_SB_EEEEEEENS4_39AutoVectorizingCopyWithAssumedAlignmentILi128EEENS4_14SM90_TMA_STOREES25_S27_S27_EEEvvEEEEvNT_6ParamsE) ;  /* 0xffffff6c02787950 */ /* 0x000fea0003c3ffff */
        .weak           $__internal_1_$__cuda_sm10x_tcgen05_guardrail_trap_phase_invalid_during_alloc
        .type           $__internal_1_$__cuda_sm10x_tcgen05_guardrail_trap_phase_invalid_during_alloc,@function
        .size           $__internal_1_$__cuda_sm10x_tcgen05_guardrail_trap_phase_invalid_during_alloc,($__internal_2_$__cuda_sm10x_tcgen05_guardrail_trap_unallocated_columns_being_dealloced - $__internal_1_$__cuda_sm10x_tcgen05_guardrail_trap_phase_invalid_during_alloc)
$__internal_1_$__cuda_sm10x_tcgen05_guardrail_trap_phase_invalid_during_alloc:
[----:B------:R-:W-:Y:S05]  /*9220*/  BPT.TRAP 0x1 ;  /* 0x000000040000795c */ /* 0x000fea0000300000 */
[----:B------:R-:W-:-:S04]  /*9230*/  MOV R5, 0x0 ;  /* 0x0000000000057802 */ /* 0x000fc80000000f00 */
[----:B------:R-:W-:Y:S05]  /*9240*/  RET.REL.NODEC R4 `(_ZN7cutlass13device_kernelINS_4gemm6kernel13GemmUniversalIN4cute5tupleIJiiiiEEENS1_10collective13CollectiveMmaINS1_35MainloopSm100TmaUmmaWarpSpecializedILi5ELi2ELi4ENS5_IJNS4_1CILi1EEENSA_ILi2EEESB_EEEEENS5_IJNSA_ILi128EEESF_NSA_ILi32EEEEEENS_12float_e5m2_tENS5_IJlSB_lEEESI_SJ_NS4_8TiledMMAINS4_8MMA_AtomIJNS4_10MMA_TraitsINS4_19SM100_MMA_F8F6F4_SSEJSI_SI_fSF_SF_NS4_17integral_constantINS4_4UMMA5MajorELSQ_0EEESR_NSO_INSP_7ScaleInELSS_0EEEST_EEEEEENS4_6LayoutINS5_IJSB_SB_SB_EEENS5_IJNSA_ILi0EEESY_SY_EEEEENS5_IJNS4_10UnderscoreES11_S11_EEEEENS4_23SM90_TMA_LOAD_MULTICASTENS4_14ComposedLayoutINS4_7SwizzleILi1ELi4ELi3EEENS4_18smem_ptr_flag_bitsILi8EEENSW_INS5_IJNSA_ILi8EEESG_EEENS5_IJSG_SB_EEEEEEEvNS4_8identityENS4_13SM90_TMA_LOADES1E_vS1F_EENS_8epilogue10collective18CollectiveEpilogueINS1I_23Sm100TmaWarpSpecializedILi2ELi2ELi64ELb0ELb0EEEJSH_NS5_IJNSW_ISF_SB_EENSW_INSA_ILi64EEESB_EEEEESI_SJ_SI_SJ_NS1I_6fusion15FusionCallbacksIS1M_NS1R_17LinearCombinationISI_fSI_fLNS_15FloatRoundStyleE2EEESH_S1Q_JEEENS4_5SM1004TMEM4LOAD26SM100_TMEM_LOAD_32dp32b64xES1G_NS15_INS16_ILi2ELi4ELi3EEES19_NSW_INS5_IJS1A_S1O_EEENS5_IJS1O_SB_EEEEEEENS4_39AutoVectorizingCopyWithAssumedAlignmentILi128EEENS4_14SM90_TMA_STOREES25_S27_S27_EEEvvEEEEvNT_6ParamsE) ;  /* 0xffffff6c046c7950 */ /* 0x000fea0003c3ffff */
        .weak           $__internal_2_$__cuda_sm10x_tcgen05_guardrail_trap_unallocated_columns_being_dealloced
        .type           $__internal_2_$__cuda_sm10x_tcgen05_guardrail_trap_unallocated_columns_being_dealloced,@function
        .size           $__internal_2_$__cuda_sm10x_tcgen05_guardrail_trap_unallocated_columns_being_dealloced,(.L_x_153 - $__internal_2_$__cuda_sm10x_tcgen05_guardrail_trap_unallocated_columns_being_dealloced)
$__internal_2_$__cuda_sm10x_tcgen05_guardrail_trap_unallocated_columns_being_dealloced:
[----:B------:R-:W-:Y:S05]  /*9250*/  BPT.TRAP 0x1 ;  /* 0x000000040000795c */ /* 0x000fea0000300000 */
[----:B------:R-:W-:-:S04]  /*9260*/  HFMA2 R3, -RZ, RZ, 0, 0 ;  /* 0x00000000ff037431 */ /* 0x000fc800000001ff */
[----:B------:R-:W-:Y:S05]  /*9270*/  RET.REL.NODEC R2 `(_ZN7cutlass13device_kernelINS_4gemm6kernel13GemmUniversalIN4cute5tupleIJiiiiEEENS1_10collective13CollectiveMmaINS1_35MainloopSm100TmaUmmaWarpSpecializedILi5ELi2ELi4ENS5_IJNS4_1CILi1EEENSA_ILi2EEESB_EEEEENS5_IJNSA_ILi128EEESF_NSA_ILi32EEEEEENS_12float_e5m2_tENS5_IJlSB_lEEESI_SJ_NS4_8TiledMMAINS4_8MMA_AtomIJNS4_10MMA_TraitsINS4_19SM100_MMA_F8F6F4_SSEJSI_SI_fSF_SF_NS4_17integral_constantINS4_4UMMA5MajorELSQ_0EEESR_NSO_INSP_7ScaleInELSS_0EEEST_EEEEEENS4_6LayoutINS5_IJSB_SB_SB_EEENS5_IJNSA_ILi0EEESY_SY_EEEEENS5_IJNS4_10UnderscoreES11_S11_EEEEENS4_23SM90_TMA_LOAD_MULTICASTENS4_14ComposedLayoutINS4_7SwizzleILi1ELi4ELi3EEENS4_18smem_ptr_flag_bitsILi8EEENSW_INS5_IJNSA_ILi8EEESG_EEENS5_IJSG_SB_EEEEEEEvNS4_8identityENS4_13SM90_TMA_LOADES1E_vS1F_EENS_8epilogue10collective18CollectiveEpilogueINS1I_23Sm100TmaWarpSpecializedILi2ELi2ELi64ELb0ELb0EEEJSH_NS5_IJNSW_ISF_SB_EENSW_INSA_ILi64EEESB_EEEEESI_SJ_SI_SJ_NS1I_6fusion15FusionCallbacksIS1M_NS1R_17LinearCombinationISI_fSI_fLNS_15FloatRoundStyleE2EEESH_S1Q_JEEENS4_5SM1004TMEM4LOAD26SM100_TMEM_LOAD_32dp32b64xES1G_NS15_INS16_ILi2ELi4ELi3EEES19_NSW_INS5_IJS1A_S1O_EEENS5_IJS1O_SB_EEEEEEENS4_39AutoVectorizingCopyWithAssumedAlignmentILi128EEENS4_14SM90_TMA_STOREES25_S27_S27_EEEvvEEEEvNT_6ParamsE) ;  /* 0xffffff6c02607950 */ /* 0x000fea0003c3ffff */
.L_x_152:
[----:B------:R-:W-:-:S00]  /*9280*/  BRA `(.L_x_152) ;  /* 0xfffffffc00fc7947 */ /* 0x000fc0000383ffff */
[----:B------:R-:W-:-:S00]  /*9290*/  NOP ;  /* 0x0000000000007918 */ /* 0x000fc00000000000 */
        /* <DEDUP_REMOVED lines=14> */
.L_x_153:


//--------------------- .nv.global.init           --------------------------
	.section	.nv.global.init,"aw",@progbits
.nv.global.init:
	.type		$str$27,@object
	.size		$str$27,($str$28 - $str$27)
$str$27:
        /*0000*/ 	.byte	0x28, 0x61, 0x64, 0x64, 0x72, 0x65, 0x73, 0x73, 0x20, 0x26, 0x20, 0x6d, 0x61, 0x73, 0x6b, 0x29
        /*0010*/ 	.byte	0x20, 0x3d, 0x3d, 0x20, 0x30, 0x00
	.type		$str$28,@object
	.size		$str$28,($str$26 - $str$28)
$str$28:
        /*0016*/ 	.byte	0x2f, 0x74, 0x6d, 0x70, 0x2f, 0x63, 0x75, 0x74, 0x6c, 0x61, 0x73, 0x73, 0x5f, 0x73, 0x77, 0x65
        /*0026*/ 	.byte	0x65, 0x70, 0x5f, 0x73, 0x72, 0x63, 0x2f, 0x69, 0x6e, 0x63, 0x6c, 0x75, 0x64, 0x65, 0x2f, 0x63
        /*0036*/ 	.byte	0x75, 0x74, 0x65, 0x2f, 0x70, 0x6f, 0x69, 0x6e, 0x74, 0x65, 0x72, 0x5f, 0x66, 0x6c, 0x61, 0x67
        /*0046*/ 	.byte	0x67, 0x65, 0x64, 0x2e, 0x68, 0x70, 0x70, 0x00
	.type		$str$26,@object
	.size		$str$26,($str$25 - $str$26)
$str$26:
        /*004e*/ 	.byte	0x2f, 0x74, 0x6d, 0x70, 0x2f, 0x63, 0x75, 0x74, 0x6c, 0x61, 0x73, 0x73, 0x5f, 0x73, 0x77, 0x65
        /*005e*/ 	.byte	0x65, 0x70, 0x5f, 0x73, 0x72, 0x63, 0x2f, 0x69, 0x6e, 0x63, 0x6c, 0x75, 0x64, 0x65, 0x2f, 0x63
        /*006e*/ 	.byte	0x75, 0x74, 0x65, 0x2f, 0x61, 0x74, 0x6f, 0x6d, 0x2f, 0x63, 0x6f, 0x70, 0x79, 0x5f, 0x74, 0x72
        /*007e*/ 	.byte	0x61, 0x69, 0x74, 0x73, 0x5f, 0x73, 0x6d, 0x31, 0x30, 0x30, 0x2e, 0x68, 0x70, 0x70, 0x00
	.type		$str$25,@object
	.size		$str$25,(__unnamed_1 - $str$25)
$str$25:
        /*008d*/ 	.byte	0x28, 0x28, 0x75, 0x69, 0x6e, 0x74, 0x33, 0x32, 0x5f, 0x74, 0x28, 0x74, 0x68, 0x72, 0x65, 0x61
        /*009d*/ 	.byte	0x64, 0x49, 0x64, 0x78, 0x2e, 0x78, 0x29, 0x20, 0x2f, 0x20, 0x33, 0x32, 0x29, 0x20, 0x25, 0x20
        /*00ad*/ 	.byte	0x34, 0x29, 0x20, 0x3d, 0x3d, 0x20, 0x28, 0x28, 0x28, 0x74, 0x6d, 0x65, 0x6d, 0x5f, 0x61, 0x64
        /*00bd*/ 	.byte	0x64, 0x72, 0x20, 0x3e, 0x3e, 0x20, 0x31, 0x36, 0x29, 0x20, 0x2f, 0x20, 0x33, 0x32, 0x29, 0x20
        /*00cd*/ 	.byte	0x25, 0x20, 0x34, 0x29, 0x00
	.type		__unnamed_1,@object
	.size		__unnamed_1,(__unnamed_2 - __unnamed_1)
__unnamed_1:
        /*00d2*/ 	.byte	0x61, 0x75, 0x74, 0x6f, 0x20, 0x63, 0x75, 0x74, 0x65, 0x3a, 0x3a, 0x61, 0x73, 0x5f, 0x70, 0x6f
        /* <DEDUP_REMOVED lines=24> */
        /*0262*/ 	.byte	0x43, 0x3c, 0x38, 0x31, 0x39, 0x32, 0x3e, 0x3e, 0x3e, 0x3e, 0x5d, 0x00
	.type		__unnamed_2,@object
	.size		__unnamed_2,(.L_2 - __unnamed_2)
__unnamed_2:
        /* <DEDUP_REMOVED lines=42> */
        /*050e*/ 	.byte	0x3e, 0x3e, 0x3e, 0x3e, 0x5d, 0x00
.L_2:


//--------------------- .nv.shared._ZN7cutlass13device_kernelINS_4gemm6kernel13GemmUniversalIN4cute5tupleIJiiiiEEENS1_10collective13CollectiveMmaINS1_35MainloopSm100TmaUmmaWarpSpecializedILi5ELi2ELi4ENS5_IJNS4_1CILi1EEENSA_ILi2EEESB_EEEEENS5_IJNSA_ILi128EEESF_NSA_ILi32EEEEEENS_12float_e5m2_tENS5_IJlSB_lEEESI_SJ_NS4_8TiledMMAINS4_8MMA_AtomIJNS4_10MMA_TraitsINS4_19SM100_MMA_F8F6F4_SSEJSI_SI_fSF_SF_NS4_17integral_constantINS4_4UMMA5MajorELSQ_0EEESR_NSO_INSP_7ScaleInELSS_0EEEST_EEEEEENS4_6LayoutINS5_IJSB_SB_SB_EEENS5_IJNSA_ILi0EEESY_SY_EEEEENS5_IJNS4_10UnderscoreES11_S11_EEEEENS4_23SM90_TMA_LOAD_MULTICASTENS4_14ComposedLayoutINS4_7SwizzleILi1ELi4ELi3EEENS4_18smem_ptr_flag_bitsILi8EEENSW_INS5_IJNSA_ILi8EEESG_EEENS5_IJSG_SB_EEEEEEEvNS4_8identityENS4_13SM90_TMA_LOADES1E_vS1F_EENS_8epilogue10collective18CollectiveEpilogueINS1I_23Sm100TmaWarpSpecializedILi2ELi2ELi64ELb0ELb0EEEJSH_NS5_IJNSW_ISF_SB_EENSW_INSA_ILi64EEESB_EEEEESI_SJ_SI_SJ_NS1I_6fusion15FusionCallbacksIS1M_NS1R_17LinearCombinationISI_fSI_fLNS_15FloatRoundStyleE2EEESH_S1Q_JEEENS4_5SM1004TMEM4LOAD26SM100_TMEM_LOAD_32dp32b64xES1G_NS15_INS16_ILi2ELi4ELi3EEES19_NSW_INS5_IJS1A_S1O_EEENS5_IJS1O_SB_EEEEEEENS4_39AutoVectorizingCopyWithAssumedAlignmentILi128EEENS4_14SM90_TMA_STOREES25_S27_S27_EEEvvEEEEvNT_6ParamsE --------------------------
	.section	.nv.shared._ZN7cutlass13device_kernelINS_4gemm6kernel13GemmUniversalIN4cute5tupleIJiiiiEEENS1_10collective13CollectiveMmaINS1_35MainloopSm100TmaUmmaWarpSpecializedILi5ELi2ELi4ENS5_IJNS4_1CILi1EEENSA_ILi2EEESB_EEEEENS5_IJNSA_ILi128EEESF_NSA_ILi32EEEEEENS_12float_e5m2_tENS5_IJlSB_lEEESI_SJ_NS4_8TiledMMAINS4_8MMA_AtomIJNS4_10MMA_TraitsINS4_19SM100_MMA_F8F6F4_SSEJSI_SI_fSF_SF_NS4_17integral_constantINS4_4UMMA5MajorELSQ_0EEESR_NSO_INSP_7ScaleInELSS_0EEEST_EEEEEENS4_6LayoutINS5_IJSB_SB_SB_EEENS5_IJNSA_ILi0EEESY_SY_EEEEENS5_IJNS4_10UnderscoreES11_S11_EEEEENS4_23SM90_TMA_LOAD_MULTICASTENS4_14ComposedLayoutINS4_7SwizzleILi1ELi4ELi3EEENS4_18smem_ptr_flag_bitsILi8EEENSW_INS5_IJNSA_ILi8EEESG_EEENS5_IJSG_SB_EEEEEEEvNS4_8identityENS4_13SM90_TMA_LOADES1E_vS1F_EENS_8epilogue10collective18CollectiveEpilogueINS1I_23Sm100TmaWarpSpecializedILi2ELi2ELi64ELb0ELb0EEEJSH_NS5_IJNSW_ISF_SB_EENSW_INSA_ILi64EEESB_EEEEESI_SJ_SI_SJ_NS1I_6fusion15FusionCallbacksIS1M_NS1R_17LinearCombinationISI_fSI_fLNS_15FloatRoundStyleE2EEESH_S1Q_JEEENS4_5SM1004TMEM4LOAD26SM100_TMEM_LOAD_32dp32b64xES1G_NS15_INS16_ILi2ELi4ELi3EEES19_NSW_INS5_IJS1A_S1O_EEENS5_IJS1O_SB_EEEEEEENS4_39AutoVectorizingCopyWithAssumedAlignmentILi128EEENS4_14SM90_TMA_STOREES25_S27_S27_EEEvvEEEEvNT_6ParamsE,"aw",@nobits
	.sectionflags	@""
	.align	16
	.zero		1024


//--------------------- .nv.shared.reserved.0     --------------------------
	.section	.nv.shared.reserved.0,"aw",@nobits
	.weak		__nv_reservedSMEM_offset_0_alias
	.size		__nv_reservedSMEM_offset_0_alias, 0, 64
	.other		__nv_reservedSMEM_offset_0_alias,@"STO_CUDA_RESERVED_SHARED STV_DEFAULT"
__nv_reservedSMEM_offset_0_alias:
	.zero		0
.nv.shared.reserved.0:
	.zero		64
	.weak		__nv_reservedSMEM_tcgen05_partition
	.type		__nv_reservedSMEM_tcgen05_partition,@object
	.size		__nv_reservedSMEM_tcgen05_partition,(.L_0 - __nv_reservedSMEM_tcgen05_partition)
__nv_reservedSMEM_tcgen05_partition:
	.zero		32
.L_0:


//--------------------- .nv.global                --------------------------
	.section	.nv.global,"aw",@nobits
.nv.global:
	.type		_ZN39_INTERNAL_6c566b47_4_k_cu_e764a3bc_93364cute1_E,@object
	.size		_ZN39_INTERNAL_6c566b47_4_k_cu_e764a3bc_93364cute1_E,(_ZN39_INTERNAL_6c566b47_4_k_cu_e764a3bc_93364cuda3std3__45__cpo6cbeginE - _ZN39_INTERNAL_6c566b47_4_k_cu_e764a3bc_93364cute1_E)
_ZN39_INTERNAL_6c566b47_4_k_cu_e764a3bc_93364cute1_E:
	.zero		1
	.type		_ZN39_INTERNAL_6c566b47_4_k_cu_e764a3bc_93364cuda3std3__45__cpo6cbeginE,@object
	.size		_ZN39_INTERNAL_6c566b47_4_k_cu_e764a3bc_93364cuda3std3__45__cpo6cbeginE,(_ZN39_INTERNAL_6c566b47_4_k_cu_e764a3bc_93364cuda3std3__48in_placeE - _ZN39_INTERNAL_6c566b47_4_k_cu_e764a3bc_93364cuda3std3__45__cpo6cbeginE)
_ZN39_INTERNAL_6c566b47_4_k_cu_e764a3bc_93364cuda3std3__45__cpo6cbeginE:
	.zero		1
	.type		_ZN39_INTERNAL_6c566b47_4_k_cu_e764a3bc_93364cuda3std3__48in_placeE,@object
	.size		_ZN39_INTERNAL_6c566b47_4_k_cu_e764a3bc_93364cuda3std3__48in_placeE,(_ZN39_INTERNAL_6c566b47_4_k_cu_e764a3bc_93364cuda3std6ranges3__45__cpo9iter_moveE - _ZN39_INTERNAL_6c566b47_4_k_cu_e764a3bc_93364cuda3std3__48in_placeE)
_ZN39_INTERNAL_6c566b47_4_k_cu_e764a3bc_93364cuda3std3__48in_placeE:
	.zero		1
	.type		_ZN39_INTERNAL_6c566b47_4_k_cu_e764a3bc_93364cuda3std6ranges3__45__cpo9iter_moveE,@object
	.size		_ZN39_INTERNAL_6c566b47_4_k_cu_e764a3bc_93364cuda3std6ranges3__45__cpo9iter_moveE,(_ZN39_INTERNAL_6c566b47_4_k_cu_e764a3bc_93364cuda3std3__45__cpo5beginE - _ZN39_INTERNAL_6c566b47_4_k_cu_e764a3bc_93364cuda3std6ranges3__45__cpo9iter_moveE)
_ZN39_INTERNAL_6c566b47_4_k_cu_e764a3bc_93364cuda3std6ranges3__45__cpo9iter_moveE:
	.zero		1
	.type		_ZN39_INTERNAL_6c566b47_4_k_cu_e764a3bc_93364cuda3std3__45__cpo5beginE,@object
	.size		_ZN39_INTERNAL_6c566b47_4_k_cu_e764a3bc_93364cuda3std3__45__cpo5beginE,(_ZN39_INTERNAL_6c566b47_4_k_cu_e764a3bc_93364cuda3std3__441_GLOBAL__N__6c566b47_4_k_cu_e764a3bc_93366ignoreE - _ZN39_INTERNAL_6c566b47_4_k_cu_e764a3bc_93364cuda3std3__45__cpo5beginE)
_ZN39_INTERNAL_6c566b47_4_k_cu_e764a3bc_93364cuda3std3__45__cpo5beginE:
	.zero		1
	.type		_ZN39_INTERNAL_6c566b47_4_k_cu_e764a3bc_93364cuda3std3__441_GLOBAL__N__6c566b47_4_k_cu_e764a3bc_93366ignoreE,@object
	.size		_ZN39_INTERNAL_6c566b47_4_k_cu_e764a3bc_93364cuda3std3__441_GLOBAL__N__6c566b47_4_k_cu_e764a3bc_93366ignoreE,(_ZN39_INTERNAL_6c566b47_4_k_cu_e764a3bc_93364cute7productE - _ZN39_INTERNAL_6c566b47_4_k_cu_e764a3bc_93364cuda3std3__441_GLOBAL__N__6c566b47_4_k_cu_e764a3bc_93366ignoreE)
_ZN39_INTERNAL_6c566b47_4_k_cu_e764a3bc_93364cuda3std3__441_GLOBAL__N__6c566b47_4_k_cu_e764a3bc_93366ignoreE:
	.zero		1
	.type		_ZN39_INTERNAL_6c566b47_4_k_cu_e764a3bc_93364cute7productE,@object
	.size		_ZN39_INTERNAL_6c566b47_4_k_cu_e764a3bc_93364cute7productE,(_ZN39_INTERNAL_6c566b47_4_k_cu_e764a3bc_93364cuda3std3__45__cpo3endE - _ZN39_INTERNAL_6c566b47_4_k_cu_e764a3bc_93364cute7productE)
_ZN39_INTERNAL_6c566b47_4_k_cu_e764a3bc_93364cute7productE:
	.zero		1
	.type		_ZN39_INTERNAL_6c566b47_4_k_cu_e764a3bc_93364cuda3std3__45__cpo3endE,@object
	.size		_ZN39_INTERNAL_6c566b47_4_k_cu_e764a3bc_93364cuda3std3__45__cpo3endE,(_ZN39_INTERNAL_6c566b47_4_k_cu_e764a3bc_93364cuda3std3__419piecewise_constructE - _ZN39_INTERNAL_6c566b47_4_k_cu_e764a3bc_93364cuda3std3__45__cpo3endE)
_ZN39_INTERNAL_6c566b47_4_k_cu_e764a3bc_93364cuda3std3__45__cpo3endE:
	.zero		1
	.type		_ZN39_INTERNAL_6c566b47_4_k_cu_e764a3bc_93364cuda3std3__419piecewise_constructE,@object
	.size		_ZN39_INTERNAL_6c566b47_4_k_cu_e764a3bc_93364cuda3std3__419piecewise_constructE,(_ZN39_INTERNAL_6c566b47_4_k_cu_e764a3bc_93364cuda3std3__45__cpo4cendE - _ZN39_INTERNAL_6c566b47_4_k_cu_e764a3bc_93364cuda3std3__419piecewise_constructE)
_ZN39_INTERNAL_6c566b47_4_k_cu_e764a3bc_93364cuda3std3__419piecewise_constructE:
	.zero		1
	.type		_ZN39_INTERNAL_6c566b47_4_k_cu_e764a3bc_93364cuda3std3__45__cpo4cendE,@object
	.size		_ZN39_INTERNAL_6c566b47_4_k_cu_e764a3bc_93364cuda3std3__45__cpo4cendE,(_ZN39_INTERNAL_6c566b47_4_k_cu_e764a3bc_93364cuda3std6ranges3__45__cpo4swapE - _ZN39_INTERNAL_6c566b47_4_k_cu_e764a3bc_93364cuda3std3__45__cpo4cendE)
_ZN39_INTERNAL_6c566b47_4_k_cu_e764a3bc_93364cuda3std3__45__cpo4cendE:
	.zero		1
	.type		_ZN39_INTERNAL_6c566b47_4_k_cu_e764a3bc_93364cuda3std6ranges3__45__cpo4swapE,@object
	.size		_ZN39_INTERNAL_6c566b47_4_k_cu_e764a3bc_93364cuda3std6ranges3__45__cpo4swapE,(.L_10 - _ZN39_INTERNAL_6c566b47_4_k_cu_e764a3bc_93364cuda3std6ranges3__45__cpo4swapE)
_ZN39_INTERNAL_6c566b47_4_k_cu_e764a3bc_93364cuda3std6ranges3__45__cpo4swapE:
	.zero		1
.L_10:


//--------------------- .nv.constant0._ZN7cutlass13device_kernelINS_4gemm6kernel13GemmUniversalIN4cute5tupleIJiiiiEEENS1_10collective13CollectiveMmaINS1_35MainloopSm100TmaUmmaWarpSpecializedILi5ELi2ELi4ENS5_IJNS4_1CILi1EEENSA_ILi2EEESB_EEEEENS5_IJNSA_ILi128EEESF_NSA_ILi32EEEEEENS_12float_e5m2_tENS5_IJlSB_lEEESI_SJ_NS4_8TiledMMAINS4_8MMA_AtomIJNS4_10MMA_TraitsINS4_19SM100_MMA_F8F6F4_SSEJSI_SI_fSF_SF_NS4_17integral_constantINS4_4UMMA5MajorELSQ_0EEESR_NSO_INSP_7ScaleInELSS_0EEEST_EEEEEENS4_6LayoutINS5_IJSB_SB_SB_EEENS5_IJNSA_ILi0EEESY_SY_EEEEENS5_IJNS4_10UnderscoreES11_S11_EEEEENS4_23SM90_TMA_LOAD_MULTICASTENS4_14ComposedLayoutINS4_7SwizzleILi1ELi4ELi3EEENS4_18smem_ptr_flag_bitsILi8EEENSW_INS5_IJNSA_ILi8EEESG_EEENS5_IJSG_SB_EEEEEEEvNS4_8identityENS4_13SM90_TMA_LOADES1E_vS1F_EENS_8epilogue10collective18CollectiveEpilogueINS1I_23Sm100TmaWarpSpecializedILi2ELi2ELi64ELb0ELb0EEEJSH_NS5_IJNSW_ISF_SB_EENSW_INSA_ILi64EEESB_EEEEESI_SJ_SI_SJ_NS1I_6fusion15FusionCallbacksIS1M_NS1R_17LinearCombinationISI_fSI_fLNS_15FloatRoundStyleE2EEESH_S1Q_JEEENS4_5SM1004TMEM4LOAD26SM100_TMEM_LOAD_32dp32b64xES1G_NS15_INS16_ILi2ELi4ELi3EEES19_NSW_INS5_IJS1A_S1O_EEENS5_IJS1O_SB_EEEEEEENS4_39AutoVectorizingCopyWithAssumedAlignmentILi128EEENS4_14SM90_TMA_STOREES25_S27_S27_EEEvvEEEEvNT_6ParamsE --------------------------
	.section	.nv.constant0._ZN7cutlass13device_kernelINS_4gemm6kernel13GemmUniversalIN4cute5tupleIJiiiiEEENS1_10collective13CollectiveMmaINS1_35MainloopSm100TmaUmmaWarpSpecializedILi5ELi2ELi4ENS5_IJNS4_1CILi1EEENSA_ILi2EEESB_EEEEENS5_IJNSA_ILi128EEESF_NSA_ILi32EEEEEENS_12float_e5m2_tENS5_IJlSB_lEEESI_SJ_NS4_8TiledMMAINS4_8MMA_AtomIJNS4_10MMA_TraitsINS4_19SM100_MMA_F8F6F4_SSEJSI_SI_fSF_SF_NS4_17integral_constantINS4_4UMMA5MajorELSQ_0EEESR_NSO_INSP_7ScaleInELSS_0EEEST_EEEEEENS4_6LayoutINS5_IJSB_SB_SB_EEENS5_IJNSA_ILi0EEESY_SY_EEEEENS5_IJNS4_10UnderscoreES11_S11_EEEEENS4_23SM90_TMA_LOAD_MULTICASTENS4_14ComposedLayoutINS4_7SwizzleILi1ELi4ELi3EEENS4_18smem_ptr_flag_bitsILi8EEENSW_INS5_IJNSA_ILi8EEESG_EEENS5_IJSG_SB_EEEEEEEvNS4_8identityENS4_13SM90_TMA_LOADES1E_vS1F_EENS_8epilogue10collective18CollectiveEpilogueINS1I_23Sm100TmaWarpSpecializedILi2ELi2ELi64ELb0ELb0EEEJSH_NS5_IJNSW_ISF_SB_EENSW_INSA_ILi64EEESB_EEEEESI_SJ_SI_SJ_NS1I_6fusion15FusionCallbacksIS1M_NS1R_17LinearCombinationISI_fSI_fLNS_15FloatRoundStyleE2EEESH_S1Q_JEEENS4_5SM1004TMEM4LOAD26SM100_TMEM_LOAD_32dp32b64xES1G_NS15_INS16_ILi2ELi4ELi3EEES19_NSW_INS5_IJS1A_S1O_EEENS5_IJS1O_SB_EEEEEEENS4_39AutoVectorizingCopyWithAssumedAlignmentILi128EEENS4_14SM90_TMA_STOREES25_S27_S27_EEEvvEEEEvNT_6ParamsE,"a",@progbits
	.sectionflags	@""
	.align	4
.nv.constant0._ZN7cutlass13device_kernelINS_4gemm6kernel13GemmUniversalIN4cute5tupleIJiiiiEEENS1_10collective13CollectiveMmaINS1_35MainloopSm100TmaUmmaWarpSpecializedILi5ELi2ELi4ENS5_IJNS4_1CILi1EEENSA_ILi2EEESB_EEEEENS5_IJNSA_ILi128EEESF_NSA_ILi32EEEEEENS_12float_e5m2_tENS5_IJlSB_lEEESI_SJ_NS4_8TiledMMAINS4_8MMA_AtomIJNS4_10MMA_TraitsINS4_19SM100_MMA_F8F6F4_SSEJSI_SI_fSF_SF_NS4_17integral_constantINS4_4UMMA5MajorELSQ_0EEESR_NSO_INSP_7ScaleInELSS_0EEEST_EEEEEENS4_6LayoutINS5_IJSB_SB_SB_EEENS5_IJNSA_ILi0EEESY_SY_EEEEENS5_IJNS4_10UnderscoreES11_S11_EEEEENS4_23SM90_TMA_LOAD_MULTICASTENS4_14ComposedLayoutINS4_7SwizzleILi1ELi4ELi3EEENS4_18smem_ptr_flag_bitsILi8EEENSW_INS5_IJNSA_ILi8EEESG_EEENS5_IJSG_SB_EEEEEEEvNS4_8identityENS4_13SM90_TMA_LOADES1E_vS1F_EENS_8epilogue10collective18CollectiveEpilogueINS1I_23Sm100TmaWarpSpecializedILi2ELi2ELi64ELb0ELb0EEEJSH_NS5_IJNSW_ISF_SB_EENSW_INSA_ILi64EEESB_EEEEESI_SJ_SI_SJ_NS1I_6fusion15FusionCallbacksIS1M_NS1R_17LinearCombinationISI_fSI_fLNS_15FloatRoundStyleE2EEESH_S1Q_JEEENS4_5SM1004TMEM4LOAD26SM100_TMEM_LOAD_32dp32b64xES1G_NS15_INS16_ILi2ELi4ELi3EEES19_NSW_INS5_IJS1A_S1O_EEENS5_IJS1O_SB_EEEEEEENS4_39AutoVectorizingCopyWithAssumedAlignmentILi128EEENS4_14SM90_TMA_STOREES25_S27_S27_EEEvvEEEEvNT_6ParamsE:
	.zero		2944


//--------------------- SYMBOLS --------------------------

	.type		.nv.reservedSmem.offset0,@object
	.size		.nv.reservedSmem.offset0,0x4
	.type		.nv.reservedSmem.cap,@object
	.size		.nv.reservedSmem.cap,0x4
	.type		__assertfail,@function
